//
// Generated by NVIDIA NVVM Compiler
//
// Compiler Build ID: CL-36424714
// Cuda compilation tools, release 13.0, V13.0.88
// Based on NVVM 20.0.0
//

.version 9.0
.target sm_100
.address_size 64

	// .globl	_Z11tanh_kernelPKdPdi
.global .align 1 .b8 _ZN34_INTERNAL_8310705f_4_k_cu_0f4ad1414cuda3std3__45__cpo5beginE[1];
.global .align 1 .b8 _ZN34_INTERNAL_8310705f_4_k_cu_0f4ad1414cuda3std3__45__cpo3endE[1];
.global .align 1 .b8 _ZN34_INTERNAL_8310705f_4_k_cu_0f4ad1414cuda3std3__45__cpo6cbeginE[1];
.global .align 1 .b8 _ZN34_INTERNAL_8310705f_4_k_cu_0f4ad1414cuda3std3__45__cpo4cendE[1];
.global .align 1 .b8 _ZN34_INTERNAL_8310705f_4_k_cu_0f4ad1414cuda3std3__45__cpo6rbeginE[1];
.global .align 1 .b8 _ZN34_INTERNAL_8310705f_4_k_cu_0f4ad1414cuda3std3__45__cpo4rendE[1];
.global .align 1 .b8 _ZN34_INTERNAL_8310705f_4_k_cu_0f4ad1414cuda3std3__45__cpo7crbeginE[1];
.global .align 1 .b8 _ZN34_INTERNAL_8310705f_4_k_cu_0f4ad1414cuda3std3__45__cpo5crendE[1];
.global .align 1 .b8 _ZN34_INTERNAL_8310705f_4_k_cu_0f4ad1414cuda3std3__436_GLOBAL__N__8310705f_4_k_cu_0f4ad1416ignoreE[1];
.global .align 1 .b8 _ZN34_INTERNAL_8310705f_4_k_cu_0f4ad1414cuda3std3__419piecewise_constructE[1];
.global .align 1 .b8 _ZN34_INTERNAL_8310705f_4_k_cu_0f4ad1414cuda3std3__48in_placeE[1];
.global .align 1 .b8 _ZN34_INTERNAL_8310705f_4_k_cu_0f4ad1414cuda3std3__420unreachable_sentinelE[1];
.global .align 1 .b8 _ZN34_INTERNAL_8310705f_4_k_cu_0f4ad1414cuda3std3__47nulloptE[1];
.global .align 1 .b8 _ZN34_INTERNAL_8310705f_4_k_cu_0f4ad1414cuda3std3__48unexpectE[1];
.global .align 1 .b8 _ZN34_INTERNAL_8310705f_4_k_cu_0f4ad1414cuda3std6ranges3__45__cpo4swapE[1];
.global .align 1 .b8 _ZN34_INTERNAL_8310705f_4_k_cu_0f4ad1414cuda3std6ranges3__45__cpo9iter_moveE[1];
.global .align 1 .b8 _ZN34_INTERNAL_8310705f_4_k_cu_0f4ad1414cuda3std6ranges3__45__cpo5beginE[1];
.global .align 1 .b8 _ZN34_INTERNAL_8310705f_4_k_cu_0f4ad1414cuda3std6ranges3__45__cpo3endE[1];
.global .align 1 .b8 _ZN34_INTERNAL_8310705f_4_k_cu_0f4ad1414cuda3std6ranges3__45__cpo6cbeginE[1];
.global .align 1 .b8 _ZN34_INTERNAL_8310705f_4_k_cu_0f4ad1414cuda3std6ranges3__45__cpo4cendE[1];
.global .align 1 .b8 _ZN34_INTERNAL_8310705f_4_k_cu_0f4ad1414cuda3std6ranges3__45__cpo7advanceE[1];
.global .align 1 .b8 _ZN34_INTERNAL_8310705f_4_k_cu_0f4ad1414cuda3std6ranges3__45__cpo9iter_swapE[1];
.global .align 1 .b8 _ZN34_INTERNAL_8310705f_4_k_cu_0f4ad1414cuda3std6ranges3__45__cpo4nextE[1];
.global .align 1 .b8 _ZN34_INTERNAL_8310705f_4_k_cu_0f4ad1414cuda3std6ranges3__45__cpo4prevE[1];
.global .align 1 .b8 _ZN34_INTERNAL_8310705f_4_k_cu_0f4ad1414cuda3std6ranges3__45__cpo4dataE[1];
.global .align 1 .b8 _ZN34_INTERNAL_8310705f_4_k_cu_0f4ad1414cuda3std6ranges3__45__cpo5cdataE[1];
.global .align 1 .b8 _ZN34_INTERNAL_8310705f_4_k_cu_0f4ad1414cuda3std6ranges3__45__cpo4sizeE[1];
.global .align 1 .b8 _ZN34_INTERNAL_8310705f_4_k_cu_0f4ad1414cuda3std6ranges3__45__cpo5ssizeE[1];
.global .align 1 .b8 _ZN34_INTERNAL_8310705f_4_k_cu_0f4ad1414cuda3std6ranges3__45__cpo8distanceE[1];
.global .align 1 .b8 _ZN34_INTERNAL_8310705f_4_k_cu_0f4ad1416thrust24THRUST_300001_SM_1000_NS8cuda_cub3parE[1];
.global .align 1 .b8 _ZN34_INTERNAL_8310705f_4_k_cu_0f4ad1416thrust24THRUST_300001_SM_1000_NS8cuda_cub10par_nosyncE[1];
.global .align 1 .b8 _ZN34_INTERNAL_8310705f_4_k_cu_0f4ad1416thrust24THRUST_300001_SM_1000_NS6system6detail10sequential3seqE[1];
.global .align 1 .b8 _ZN34_INTERNAL_8310705f_4_k_cu_0f4ad1416thrust24THRUST_300001_SM_1000_NS12placeholders2_1E[1];
.global .align 1 .b8 _ZN34_INTERNAL_8310705f_4_k_cu_0f4ad1416thrust24THRUST_300001_SM_1000_NS12placeholders2_2E[1];
.global .align 1 .b8 _ZN34_INTERNAL_8310705f_4_k_cu_0f4ad1416thrust24THRUST_300001_SM_1000_NS12placeholders2_3E[1];
.global .align 1 .b8 _ZN34_INTERNAL_8310705f_4_k_cu_0f4ad1416thrust24THRUST_300001_SM_1000_NS12placeholders2_4E[1];
.global .align 1 .b8 _ZN34_INTERNAL_8310705f_4_k_cu_0f4ad1416thrust24THRUST_300001_SM_1000_NS12placeholders2_5E[1];
.global .align 1 .b8 _ZN34_INTERNAL_8310705f_4_k_cu_0f4ad1416thrust24THRUST_300001_SM_1000_NS12placeholders2_6E[1];
.global .align 1 .b8 _ZN34_INTERNAL_8310705f_4_k_cu_0f4ad1416thrust24THRUST_300001_SM_1000_NS12placeholders2_7E[1];
.global .align 1 .b8 _ZN34_INTERNAL_8310705f_4_k_cu_0f4ad1416thrust24THRUST_300001_SM_1000_NS12placeholders2_8E[1];
.global .align 1 .b8 _ZN34_INTERNAL_8310705f_4_k_cu_0f4ad1416thrust24THRUST_300001_SM_1000_NS12placeholders2_9E[1];
.global .align 1 .b8 _ZN34_INTERNAL_8310705f_4_k_cu_0f4ad1416thrust24THRUST_300001_SM_1000_NS12placeholders3_10E[1];
.global .align 1 .b8 _ZN34_INTERNAL_8310705f_4_k_cu_0f4ad1416thrust24THRUST_300001_SM_1000_NS3seqE[1];

.visible .entry _Z11tanh_kernelPKdPdi(
	.param .u64 .ptr .align 1 _Z11tanh_kernelPKdPdi_param_0,
	.param .u64 .ptr .align 1 _Z11tanh_kernelPKdPdi_param_1,
	.param .u32 _Z11tanh_kernelPKdPdi_param_2
)
{
	.reg .pred 	%p<5>;
	.reg .b32 	%r<14>;
	.reg .b32 	%f<5>;
	.reg .b64 	%rd<9>;
	.reg .b64 	%fd<47>;

	ld.param.u64 	%rd3, [_Z11tanh_kernelPKdPdi_param_0];
	ld.param.u64 	%rd4, [_Z11tanh_kernelPKdPdi_param_1];
	ld.param.u32 	%r7, [_Z11tanh_kernelPKdPdi_param_2];
	mov.u32 	%r1, %ntid.x;
	mov.u32 	%r8, %ctaid.x;
	mov.u32 	%r9, %tid.x;
	mad.lo.s32 	%r13, %r1, %r8, %r9;
	setp.ge.s32 	%p1, %r13, %r7;
	@%p1 bra 	$L__BB0_6;
	mov.u32 	%r10, %nctaid.x;
	mul.lo.s32 	%r3, %r10, %r1;
	cvta.to.global.u64 	%rd1, %rd3;
	cvta.to.global.u64 	%rd2, %rd4;
$L__BB0_2:
	mul.wide.s32 	%rd5, %r13, 8;
	add.s64 	%rd6, %rd1, %rd5;
	ld.global.f64 	%fd1, [%rd6];
	{
	.reg .b32 %temp; 
	mov.b64 	{%temp, %r11}, %fd1;
	}
	and.b32  	%r5, %r11, 2147483647;
	{
	.reg .b32 %temp; 
	mov.b64 	{%r12, %temp}, %fd1;
	}
	mov.b64 	%fd2, {%r12, %r5};
	setp.ltu.f64 	%p2, %fd2, 0d3FE4F92224DD2F1A;
	@%p2 bra 	$L__BB0_4;
	add.f64 	%fd6, %fd2, %fd2;
	cvt.rn.f32.f64 	%f1, %fd6;
	mul.f32 	%f2, %f1, 0f3FB8AA3B;
	cvt.rni.f32.f32 	%f3, %f2;
	cvt.f64.f32 	%fd7, %f3;
	fma.rn.f64 	%fd8, %fd7, 0dBFE62E42FEFA39EF, %fd6;
	fma.rn.f64 	%fd9, %fd8, 0d3E5AE904A4741B81, 0d3E928A27F89B6999;
	fma.rn.f64 	%fd10, %fd9, %fd8, 0d3EC71DE715FF7E07;
	fma.rn.f64 	%fd11, %fd10, %fd8, 0d3EFA019A6B0AC45A;
	fma.rn.f64 	%fd12, %fd11, %fd8, 0d3F2A01A017EED94F;
	fma.rn.f64 	%fd13, %fd12, %fd8, 0d3F56C16C17F2A71B;
	fma.rn.f64 	%fd14, %fd13, %fd8, 0d3F811111111173C4;
	fma.rn.f64 	%fd15, %fd14, %fd8, 0d3FA555555555211A;
	fma.rn.f64 	%fd16, %fd15, %fd8, 0d3FC5555555555540;
	fma.rn.f64 	%fd17, %fd16, %fd8, 0d3FE0000000000005;
	mul.f64 	%fd18, %fd8, %fd17;
	fma.rn.f64 	%fd19, %fd18, %fd8, %fd8;
	ex2.approx.ftz.f32 	%f4, %f3;
	cvt.f64.f32 	%fd20, %f4;
	mov.f64 	%fd21, 0d3FF0000000000000;
	sub.f64 	%fd22, %fd21, %fd20;
	neg.f64 	%fd23, %fd19;
	fma.rn.f64 	%fd24, %fd23, %fd20, %fd22;
	mov.f64 	%fd25, 0d4000000000000000;
	sub.f64 	%fd26, %fd25, %fd24;
	rcp.approx.ftz.f64 	%fd27, %fd26;
	neg.f64 	%fd28, %fd26;
	fma.rn.f64 	%fd29, %fd28, %fd27, 0d3FF0000000000000;
	fma.rn.f64 	%fd30, %fd29, %fd29, %fd29;
	fma.rn.f64 	%fd31, %fd30, %fd27, %fd27;
	fma.rn.f64 	%fd32, %fd31, 0dC000000000000000, 0d3FF0000000000000;
	setp.gt.u32 	%p3, %r5, 1077088193;
	selp.f64 	%fd33, 0d3FF0000000000000, %fd32, %p3;
	copysign.f64 	%fd46, %fd1, %fd33;
	bra.uni 	$L__BB0_5;
$L__BB0_4:
	mul.f64 	%fd34, %fd1, %fd1;
	fma.rn.f64 	%fd35, %fd34, 0dBEF0BC46E2F5E964, 0d3F14359F420AFC3D;
	fma.rn.f64 	%fd36, %fd35, %fd34, 0dBF2DF9F0728C5D84;
	fma.rn.f64 	%fd37, %fd36, %fd34, 0d3F4337D1CEC4F033;
	fma.rn.f64 	%fd38, %fd37, %fd34, 0dBF57D6E9674335B3;
	fma.rn.f64 	%fd39, %fd38, %fd34, 0d3F6D6D000D7AAD3D;
	fma.rn.f64 	%fd40, %fd39, %fd34, 0dBF8226E1F3CF1EF5;
	fma.rn.f64 	%fd41, %fd40, %fd34, 0d3F9664F47EC0C8CF;
	fma.rn.f64 	%fd42, %fd41, %fd34, 0dBFABA1BA1B80AB40;
	fma.rn.f64 	%fd43, %fd42, %fd34, 0d3FC111111110FA4A;
	fma.rn.f64 	%fd44, %fd43, %fd34, 0dBFD5555555555550;
	fma.rn.f64 	%fd45, %fd44, %fd34, 0d0000000000000000;
	fma.rn.f64 	%fd46, %fd45, %fd1, %fd1;
$L__BB0_5:
	add.s64 	%rd8, %rd2, %rd5;
	st.global.f64 	[%rd8], %fd46;
	add.s32 	%r13, %r13, %r3;
	setp.lt.s32 	%p4, %r13, %r7;
	@%p4 bra 	$L__BB0_2;
$L__BB0_6:
	ret;

}
	// .globl	_Z14sigmoid_kernelPKdPdi
.visible .entry _Z14sigmoid_kernelPKdPdi(
	.param .u64 .ptr .align 1 _Z14sigmoid_kernelPKdPdi_param_0,
	.param .u64 .ptr .align 1 _Z14sigmoid_kernelPKdPdi_param_1,
	.param .u32 _Z14sigmoid_kernelPKdPdi_param_2
)
{
	.reg .pred 	%p<6>;
	.reg .b32 	%r<26>;
	.reg .b32 	%f<3>;
	.reg .b64 	%rd<9>;
	.reg .b64 	%fd<30>;

	ld.param.u64 	%rd3, [_Z14sigmoid_kernelPKdPdi_param_0];
	ld.param.u64 	%rd4, [_Z14sigmoid_kernelPKdPdi_param_1];
	ld.param.u32 	%r9, [_Z14sigmoid_kernelPKdPdi_param_2];
	mov.u32 	%r1, %ntid.x;
	mov.u32 	%r10, %ctaid.x;
	mov.u32 	%r11, %tid.x;
	mad.lo.s32 	%r25, %r1, %r10, %r11;
	setp.ge.s32 	%p1, %r25, %r9;
	@%p1 bra 	$L__BB1_6;
	mov.u32 	%r12, %nctaid.x;
	mul.lo.s32 	%r3, %r12, %r1;
	cvta.to.global.u64 	%rd1, %rd3;
	cvta.to.global.u64 	%rd2, %rd4;
$L__BB1_2:
	mul.wide.s32 	%rd5, %r25, 8;
	add.s64 	%rd6, %rd1, %rd5;
	ld.global.f64 	%fd1, [%rd6];
	neg.f64 	%fd6, %fd1;
	fma.rn.f64 	%fd7, %fd1, 0dBFF71547652B82FE, 0d4338000000000000;
	{
	.reg .b32 %temp; 
	mov.b64 	{%r5, %temp}, %fd7;
	}
	mov.f64 	%fd8, 0dC338000000000000;
	add.rn.f64 	%fd9, %fd7, %fd8;
	fma.rn.f64 	%fd10, %fd9, 0dBFE62E42FEFA39EF, %fd6;
	fma.rn.f64 	%fd11, %fd9, 0dBC7ABC9E3B39803F, %fd10;
	fma.rn.f64 	%fd12, %fd11, 0d3E5ADE1569CE2BDF, 0d3E928AF3FCA213EA;
	fma.rn.f64 	%fd13, %fd12, %fd11, 0d3EC71DEE62401315;
	fma.rn.f64 	%fd14, %fd13, %fd11, 0d3EFA01997C89EB71;
	fma.rn.f64 	%fd15, %fd14, %fd11, 0d3F2A01A014761F65;
	fma.rn.f64 	%fd16, %fd15, %fd11, 0d3F56C16C1852B7AF;
	fma.rn.f64 	%fd17, %fd16, %fd11, 0d3F81111111122322;
	fma.rn.f64 	%fd18, %fd17, %fd11, 0d3FA55555555502A1;
	fma.rn.f64 	%fd19, %fd18, %fd11, 0d3FC5555555555511;
	fma.rn.f64 	%fd20, %fd19, %fd11, 0d3FE000000000000B;
	fma.rn.f64 	%fd21, %fd20, %fd11, 0d3FF0000000000000;
	fma.rn.f64 	%fd22, %fd21, %fd11, 0d3FF0000000000000;
	{
	.reg .b32 %temp; 
	mov.b64 	{%r6, %temp}, %fd22;
	}
	{
	.reg .b32 %temp; 
	mov.b64 	{%temp, %r7}, %fd22;
	}
	shl.b32 	%r13, %r5, 20;
	add.s32 	%r14, %r13, %r7;
	mov.b64 	%fd29, {%r6, %r14};
	{
	.reg .b32 %temp; 
	mov.b64 	{%temp, %r15}, %fd6;
	}
	mov.b32 	%f2, %r15;
	abs.f32 	%f1, %f2;
	setp.lt.f32 	%p2, %f1, 0f4086232B;
	@%p2 bra 	$L__BB1_5;
	setp.gt.f64 	%p3, %fd1, 0d0000000000000000;
	mov.f64 	%fd23, 0d7FF0000000000000;
	sub.f64 	%fd24, %fd23, %fd1;
	selp.f64 	%fd29, 0d0000000000000000, %fd24, %p3;
	setp.geu.f32 	%p4, %f1, 0f40874800;
	@%p4 bra 	$L__BB1_5;
	shr.u32 	%r16, %r5, 31;
	add.s32 	%r17, %r5, %r16;
	shr.s32 	%r18, %r17, 1;
	shl.b32 	%r19, %r18, 20;
	add.s32 	%r20, %r7, %r19;
	mov.b64 	%fd25, {%r6, %r20};
	sub.s32 	%r21, %r5, %r18;
	shl.b32 	%r22, %r21, 20;
	add.s32 	%r23, %r22, 1072693248;
	mov.b32 	%r24, 0;
	mov.b64 	%fd26, {%r24, %r23};
	mul.f64 	%fd29, %fd26, %fd25;
$L__BB1_5:
	add.f64 	%fd27, %fd29, 0d3FF0000000000000;
	rcp.rn.f64 	%fd28, %fd27;
	add.s64 	%rd8, %rd2, %rd5;
	st.global.f64 	[%rd8], %fd28;
	add.s32 	%r25, %r25, %r3;
	setp.lt.s32 	%p5, %r25, %r9;
	@%p5 bra 	$L__BB1_2;
$L__BB1_6:
	ret;

}
	// .globl	_Z13linear_kernelPKdPdi
.visible .entry _Z13linear_kernelPKdPdi(
	.param .u64 .ptr .align 1 _Z13linear_kernelPKdPdi_param_0,
	.param .u64 .ptr .align 1 _Z13linear_kernelPKdPdi_param_1,
	.param .u32 _Z13linear_kernelPKdPdi_param_2
)
{
	.reg .pred 	%p<7>;
	.reg .b32 	%r<31>;
	.reg .b64 	%rd<18>;
	.reg .b64 	%fd<6>;

	ld.param.u64 	%rd3, [_Z13linear_kernelPKdPdi_param_0];
	ld.param.u64 	%rd4, [_Z13linear_kernelPKdPdi_param_1];
	ld.param.u32 	%r12, [_Z13linear_kernelPKdPdi_param_2];
	cvta.to.global.u64 	%rd1, %rd4;
	cvta.to.global.u64 	%rd2, %rd3;
	mov.u32 	%r13, %nctaid.x;
	mov.u32 	%r14, %ntid.x;
	mul.lo.s32 	%r1, %r13, %r14;
	mov.u32 	%r15, %ctaid.x;
	mov.u32 	%r16, %tid.x;
	mad.lo.s32 	%r29, %r14, %r15, %r16;
	setp.ge.s32 	%p1, %r29, %r12;
	@%p1 bra 	$L__BB2_7;
	add.s32 	%r17, %r29, %r1;
	max.s32 	%r18, %r12, %r17;
	setp.lt.s32 	%p2, %r17, %r12;
	selp.u32 	%r19, 1, 0, %p2;
	add.s32 	%r20, %r17, %r19;
	sub.s32 	%r21, %r18, %r20;
	div.u32 	%r22, %r21, %r1;
	add.s32 	%r3, %r22, %r19;
	and.b32  	%r23, %r3, 3;
	setp.eq.s32 	%p3, %r23, 3;
	@%p3 bra 	$L__BB2_4;
	add.s32 	%r24, %r3, 1;
	and.b32  	%r25, %r24, 3;
	neg.s32 	%r27, %r25;
$L__BB2_3:
	.pragma "nounroll";
	mul.wide.s32 	%rd5, %r29, 8;
	add.s64 	%rd6, %rd1, %rd5;
	add.s64 	%rd7, %rd2, %rd5;
	ld.global.f64 	%fd1, [%rd7];
	st.global.f64 	[%rd6], %fd1;
	add.s32 	%r29, %r29, %r1;
	add.s32 	%r27, %r27, 1;
	setp.ne.s32 	%p4, %r27, 0;
	@%p4 bra 	$L__BB2_3;
$L__BB2_4:
	setp.lt.u32 	%p5, %r3, 3;
	@%p5 bra 	$L__BB2_7;
	mul.wide.s32 	%rd11, %r1, 8;
	shl.b32 	%r26, %r1, 2;
$L__BB2_6:
	mul.wide.s32 	%rd8, %r29, 8;
	add.s64 	%rd9, %rd2, %rd8;
	ld.global.f64 	%fd2, [%rd9];
	add.s64 	%rd10, %rd1, %rd8;
	st.global.f64 	[%rd10], %fd2;
	add.s64 	%rd12, %rd9, %rd11;
	ld.global.f64 	%fd3, [%rd12];
	add.s64 	%rd13, %rd10, %rd11;
	st.global.f64 	[%rd13], %fd3;
	add.s64 	%rd14, %rd12, %rd11;
	ld.global.f64 	%fd4, [%rd14];
	add.s64 	%rd15, %rd13, %rd11;
	st.global.f64 	[%rd15], %fd4;
	add.s64 	%rd16, %rd14, %rd11;
	ld.global.f64 	%fd5, [%rd16];
	add.s64 	%rd17, %rd15, %rd11;
	st.global.f64 	[%rd17], %fd5;
	add.s32 	%r29, %r26, %r29;
	setp.lt.s32 	%p6, %r29, %r12;
	@%p6 bra 	$L__BB2_6;
$L__BB2_7:
	ret;

}
	// .globl	_Z22tanh_derivative_kernelPKdPdi
.visible .entry _Z22tanh_derivative_kernelPKdPdi(
	.param .u64 .ptr .align 1 _Z22tanh_derivative_kernelPKdPdi_param_0,
	.param .u64 .ptr .align 1 _Z22tanh_derivative_kernelPKdPdi_param_1,
	.param .u32 _Z22tanh_derivative_kernelPKdPdi_param_2
)
{
	.reg .pred 	%p<5>;
	.reg .b32 	%r<14>;
	.reg .b32 	%f<5>;
	.reg .b64 	%rd<9>;
	.reg .b64 	%fd<50>;

	ld.param.u64 	%rd3, [_Z22tanh_derivative_kernelPKdPdi_param_0];
	ld.param.u64 	%rd4, [_Z22tanh_derivative_kernelPKdPdi_param_1];
	ld.param.u32 	%r7, [_Z22tanh_derivative_kernelPKdPdi_param_2];
	mov.u32 	%r1, %ntid.x;
	mov.u32 	%r8, %ctaid.x;
	mov.u32 	%r9, %tid.x;
	mad.lo.s32 	%r13, %r1, %r8, %r9;
	setp.ge.s32 	%p1, %r13, %r7;
	@%p1 bra 	$L__BB3_6;
	mov.u32 	%r10, %nctaid.x;
	mul.lo.s32 	%r3, %r10, %r1;
	cvta.to.global.u64 	%rd1, %rd3;
	cvta.to.global.u64 	%rd2, %rd4;
$L__BB3_2:
	mul.wide.s32 	%rd5, %r13, 8;
	add.s64 	%rd6, %rd1, %rd5;
	ld.global.f64 	%fd1, [%rd6];
	{
	.reg .b32 %temp; 
	mov.b64 	{%temp, %r11}, %fd1;
	}
	and.b32  	%r5, %r11, 2147483647;
	{
	.reg .b32 %temp; 
	mov.b64 	{%r12, %temp}, %fd1;
	}
	mov.b64 	%fd2, {%r12, %r5};
	setp.ltu.f64 	%p2, %fd2, 0d3FE4F92224DD2F1A;
	@%p2 bra 	$L__BB3_4;
	add.f64 	%fd6, %fd2, %fd2;
	cvt.rn.f32.f64 	%f1, %fd6;
	mul.f32 	%f2, %f1, 0f3FB8AA3B;
	cvt.rni.f32.f32 	%f3, %f2;
	cvt.f64.f32 	%fd7, %f3;
	fma.rn.f64 	%fd8, %fd7, 0dBFE62E42FEFA39EF, %fd6;
	fma.rn.f64 	%fd9, %fd8, 0d3E5AE904A4741B81, 0d3E928A27F89B6999;
	fma.rn.f64 	%fd10, %fd9, %fd8, 0d3EC71DE715FF7E07;
	fma.rn.f64 	%fd11, %fd10, %fd8, 0d3EFA019A6B0AC45A;
	fma.rn.f64 	%fd12, %fd11, %fd8, 0d3F2A01A017EED94F;
	fma.rn.f64 	%fd13, %fd12, %fd8, 0d3F56C16C17F2A71B;
	fma.rn.f64 	%fd14, %fd13, %fd8, 0d3F811111111173C4;
	fma.rn.f64 	%fd15, %fd14, %fd8, 0d3FA555555555211A;
	fma.rn.f64 	%fd16, %fd15, %fd8, 0d3FC5555555555540;
	fma.rn.f64 	%fd17, %fd16, %fd8, 0d3FE0000000000005;
	mul.f64 	%fd18, %fd8, %fd17;
	fma.rn.f64 	%fd19, %fd18, %fd8, %fd8;
	ex2.approx.ftz.f32 	%f4, %f3;
	cvt.f64.f32 	%fd20, %f4;
	mov.f64 	%fd21, 0d3FF0000000000000;
	sub.f64 	%fd22, %fd21, %fd20;
	neg.f64 	%fd23, %fd19;
	fma.rn.f64 	%fd24, %fd23, %fd20, %fd22;
	mov.f64 	%fd25, 0d4000000000000000;
	sub.f64 	%fd26, %fd25, %fd24;
	rcp.approx.ftz.f64 	%fd27, %fd26;
	neg.f64 	%fd28, %fd26;
	fma.rn.f64 	%fd29, %fd28, %fd27, 0d3FF0000000000000;
	fma.rn.f64 	%fd30, %fd29, %fd29, %fd29;
	fma.rn.f64 	%fd31, %fd30, %fd27, %fd27;
	fma.rn.f64 	%fd32, %fd31, 0dC000000000000000, 0d3FF0000000000000;
	setp.gt.u32 	%p3, %r5, 1077088193;
	selp.f64 	%fd33, 0d3FF0000000000000, %fd32, %p3;
	copysign.f64 	%fd49, %fd1, %fd33;
	bra.uni 	$L__BB3_5;
$L__BB3_4:
	mul.f64 	%fd34, %fd1, %fd1;
	fma.rn.f64 	%fd35, %fd34, 0dBEF0BC46E2F5E964, 0d3F14359F420AFC3D;
	fma.rn.f64 	%fd36, %fd35, %fd34, 0dBF2DF9F0728C5D84;
	fma.rn.f64 	%fd37, %fd36, %fd34, 0d3F4337D1CEC4F033;
	fma.rn.f64 	%fd38, %fd37, %fd34, 0dBF57D6E9674335B3;
	fma.rn.f64 	%fd39, %fd38, %fd34, 0d3F6D6D000D7AAD3D;
	fma.rn.f64 	%fd40, %fd39, %fd34, 0dBF8226E1F3CF1EF5;
	fma.rn.f64 	%fd41, %fd40, %fd34, 0d3F9664F47EC0C8CF;
	fma.rn.f64 	%fd42, %fd41, %fd34, 0dBFABA1BA1B80AB40;
	fma.rn.f64 	%fd43, %fd42, %fd34, 0d3FC111111110FA4A;
	fma.rn.f64 	%fd44, %fd43, %fd34, 0dBFD5555555555550;
	fma.rn.f64 	%fd45, %fd44, %fd34, 0d0000000000000000;
	fma.rn.f64 	%fd49, %fd45, %fd1, %fd1;
$L__BB3_5:
	mul.f64 	%fd46, %fd49, %fd49;
	mov.f64 	%fd47, 0d3FF0000000000000;
	sub.f64 	%fd48, %fd47, %fd46;
	add.s64 	%rd8, %rd2, %rd5;
	st.global.f64 	[%rd8], %fd48;
	add.s32 	%r13, %r13, %r3;
	setp.lt.s32 	%p4, %r13, %r7;
	@%p4 bra 	$L__BB3_2;
$L__BB3_6:
	ret;

}
	// .globl	_Z25sigmoid_derivative_kernelPKdPdi
.visible .entry _Z25sigmoid_derivative_kernelPKdPdi(
	.param .u64 .ptr .align 1 _Z25sigmoid_derivative_kernelPKdPdi_param_0,
	.param .u64 .ptr .align 1 _Z25sigmoid_derivative_kernelPKdPdi_param_1,
	.param .u32 _Z25sigmoid_derivative_kernelPKdPdi_param_2
)
{
	.reg .pred 	%p<6>;
	.reg .b32 	%r<26>;
	.reg .b32 	%f<3>;
	.reg .b64 	%rd<9>;
	.reg .b64 	%fd<31>;

	ld.param.u64 	%rd3, [_Z25sigmoid_derivative_kernelPKdPdi_param_0];
	ld.param.u64 	%rd4, [_Z25sigmoid_derivative_kernelPKdPdi_param_1];
	ld.param.u32 	%r9, [_Z25sigmoid_derivative_kernelPKdPdi_param_2];
	mov.u32 	%r1, %ntid.x;
	mov.u32 	%r10, %ctaid.x;
	mov.u32 	%r11, %tid.x;
	mad.lo.s32 	%r25, %r1, %r10, %r11;
	setp.ge.s32 	%p1, %r25, %r9;
	@%p1 bra 	$L__BB4_6;
	mov.u32 	%r12, %nctaid.x;
	mul.lo.s32 	%r3, %r12, %r1;
	cvta.to.global.u64 	%rd1, %rd3;
	cvta.to.global.u64 	%rd2, %rd4;
$L__BB4_2:
	mul.wide.s32 	%rd5, %r25, 8;
	add.s64 	%rd6, %rd1, %rd5;
	ld.global.f64 	%fd1, [%rd6];
	neg.f64 	%fd6, %fd1;
	fma.rn.f64 	%fd7, %fd1, 0dBFF71547652B82FE, 0d4338000000000000;
	{
	.reg .b32 %temp; 
	mov.b64 	{%r5, %temp}, %fd7;
	}
	mov.f64 	%fd8, 0dC338000000000000;
	add.rn.f64 	%fd9, %fd7, %fd8;
	fma.rn.f64 	%fd10, %fd9, 0dBFE62E42FEFA39EF, %fd6;
	fma.rn.f64 	%fd11, %fd9, 0dBC7ABC9E3B39803F, %fd10;
	fma.rn.f64 	%fd12, %fd11, 0d3E5ADE1569CE2BDF, 0d3E928AF3FCA213EA;
	fma.rn.f64 	%fd13, %fd12, %fd11, 0d3EC71DEE62401315;
	fma.rn.f64 	%fd14, %fd13, %fd11, 0d3EFA01997C89EB71;
	fma.rn.f64 	%fd15, %fd14, %fd11, 0d3F2A01A014761F65;
	fma.rn.f64 	%fd16, %fd15, %fd11, 0d3F56C16C1852B7AF;
	fma.rn.f64 	%fd17, %fd16, %fd11, 0d3F81111111122322;
	fma.rn.f64 	%fd18, %fd17, %fd11, 0d3FA55555555502A1;
	fma.rn.f64 	%fd19, %fd18, %fd11, 0d3FC5555555555511;
	fma.rn.f64 	%fd20, %fd19, %fd11, 0d3FE000000000000B;
	fma.rn.f64 	%fd21, %fd20, %fd11, 0d3FF0000000000000;
	fma.rn.f64 	%fd22, %fd21, %fd11, 0d3FF0000000000000;
	{
	.reg .b32 %temp; 
	mov.b64 	{%r6, %temp}, %fd22;
	}
	{
	.reg .b32 %temp; 
	mov.b64 	{%temp, %r7}, %fd22;
	}
	shl.b32 	%r13, %r5, 20;
	add.s32 	%r14, %r13, %r7;
	mov.b64 	%fd30, {%r6, %r14};
	{
	.reg .b32 %temp; 
	mov.b64 	{%temp, %r15}, %fd6;
	}
	mov.b32 	%f2, %r15;
	abs.f32 	%f1, %f2;
	setp.lt.f32 	%p2, %f1, 0f4086232B;
	@%p2 bra 	$L__BB4_5;
	setp.gt.f64 	%p3, %fd1, 0d0000000000000000;
	mov.f64 	%fd23, 0d7FF0000000000000;
	sub.f64 	%fd24, %fd23, %fd1;
	selp.f64 	%fd30, 0d0000000000000000, %fd24, %p3;
	setp.geu.f32 	%p4, %f1, 0f40874800;
	@%p4 bra 	$L__BB4_5;
	shr.u32 	%r16, %r5, 31;
	add.s32 	%r17, %r5, %r16;
	shr.s32 	%r18, %r17, 1;
	shl.b32 	%r19, %r18, 20;
	add.s32 	%r20, %r7, %r19;
	mov.b64 	%fd25, {%r6, %r20};
	sub.s32 	%r21, %r5, %r18;
	shl.b32 	%r22, %r21, 20;
	add.s32 	%r23, %r22, 1072693248;
	mov.b32 	%r24, 0;
	mov.b64 	%fd26, {%r24, %r23};
	mul.f64 	%fd30, %fd26, %fd25;
$L__BB4_5:
	add.f64 	%fd27, %fd30, 0d3FF0000000000000;
	mul.f64 	%fd28, %fd27, %fd27;
	div.rn.f64 	%fd29, %fd30, %fd28;
	add.s64 	%rd8, %rd2, %rd5;
	st.global.f64 	[%rd8], %fd29;
	add.s32 	%r25, %r25, %r3;
	setp.lt.s32 	%p5, %r25, %r9;
	@%p5 bra 	$L__BB4_2;
$L__BB4_6:
	ret;

}
	// .globl	_Z24linear_derivative_kernelPKdPdi
.visible .entry _Z24linear_derivative_kernelPKdPdi(
	.param .u64 .ptr .align 1 _Z24linear_derivative_kernelPKdPdi_param_0,
	.param .u64 .ptr .align 1 _Z24linear_derivative_kernelPKdPdi_param_1,
	.param .u32 _Z24linear_derivative_kernelPKdPdi_param_2
)
{
	.reg .pred 	%p<7>;
	.reg .b32 	%r<31>;
	.reg .b64 	%rd<13>;

	ld.param.u64 	%rd2, [_Z24linear_derivative_kernelPKdPdi_param_1];
	ld.param.u32 	%r12, [_Z24linear_derivative_kernelPKdPdi_param_2];
	cvta.to.global.u64 	%rd1, %rd2;
	mov.u32 	%r13, %nctaid.x;
	mov.u32 	%r14, %ntid.x;
	mul.lo.s32 	%r1, %r13, %r14;
	mov.u32 	%r15, %ctaid.x;
	mov.u32 	%r16, %tid.x;
	mad.lo.s32 	%r29, %r14, %r15, %r16;
	setp.ge.s32 	%p1, %r29, %r12;
	@%p1 bra 	$L__BB5_7;
	add.s32 	%r17, %r29, %r1;
	max.s32 	%r18, %r12, %r17;
	setp.lt.s32 	%p2, %r17, %r12;
	selp.u32 	%r19, 1, 0, %p2;
	add.s32 	%r20, %r17, %r19;
	sub.s32 	%r21, %r18, %r20;
	div.u32 	%r22, %r21, %r1;
	add.s32 	%r3, %r22, %r19;
	and.b32  	%r23, %r3, 3;
	setp.eq.s32 	%p3, %r23, 3;
	@%p3 bra 	$L__BB5_4;
	add.s32 	%r24, %r3, 1;
	and.b32  	%r25, %r24, 3;
	neg.s32 	%r27, %r25;
$L__BB5_3:
	.pragma "nounroll";
	mul.wide.s32 	%rd3, %r29, 8;
	add.s64 	%rd4, %rd1, %rd3;
	mov.b64 	%rd5, 4607182418800017408;
	st.global.u64 	[%rd4], %rd5;
	add.s32 	%r29, %r29, %r1;
	add.s32 	%r27, %r27, 1;
	setp.ne.s32 	%p4, %r27, 0;
	@%p4 bra 	$L__BB5_3;
$L__BB5_4:
	setp.lt.u32 	%p5, %r3, 3;
	@%p5 bra 	$L__BB5_7;
	mul.wide.s32 	%rd9, %r1, 8;
	shl.b32 	%r26, %r1, 2;
$L__BB5_6:
	mul.wide.s32 	%rd6, %r29, 8;
	add.s64 	%rd7, %rd1, %rd6;
	mov.b64 	%rd8, 4607182418800017408;
	st.global.u64 	[%rd7], %rd8;
	add.s64 	%rd10, %rd7, %rd9;
	st.global.u64 	[%rd10], %rd8;
	add.s64 	%rd11, %rd10, %rd9;
	st.global.u64 	[%rd11], %rd8;
	add.s64 	%rd12, %rd11, %rd9;
	st.global.u64 	[%rd12], %rd8;
	add.s32 	%r29, %r26, %r29;
	setp.lt.s32 	%p6, %r29, %r12;
	@%p6 bra 	$L__BB5_6;
$L__BB5_7:
	ret;

}
	// .globl	_Z36mean_squared_error_derivative_kernelPKdS0_Pdi
.visible .entry _Z36mean_squared_error_derivative_kernelPKdS0_Pdi(
	.param .u64 .ptr .align 1 _Z36mean_squared_error_derivative_kernelPKdS0_Pdi_param_0,
	.param .u64 .ptr .align 1 _Z36mean_squared_error_derivative_kernelPKdS0_Pdi_param_1,
	.param .u64 .ptr .align 1 _Z36mean_squared_error_derivative_kernelPKdS0_Pdi_param_2,
	.param .u32 _Z36mean_squared_error_derivative_kernelPKdS0_Pdi_param_3
)
{
	.reg .pred 	%p<7>;
	.reg .b32 	%r<31>;
	.reg .b64 	%rd<25>;
	.reg .b64 	%fd<21>;

	ld.param.u64 	%rd4, [_Z36mean_squared_error_derivative_kernelPKdS0_Pdi_param_0];
	ld.param.u64 	%rd5, [_Z36mean_squared_error_derivative_kernelPKdS0_Pdi_param_1];
	ld.param.u64 	%rd6, [_Z36mean_squared_error_derivative_kernelPKdS0_Pdi_param_2];
	ld.param.u32 	%r12, [_Z36mean_squared_error_derivative_kernelPKdS0_Pdi_param_3];
	cvta.to.global.u64 	%rd1, %rd6;
	cvta.to.global.u64 	%rd2, %rd5;
	cvta.to.global.u64 	%rd3, %rd4;
	mov.u32 	%r13, %nctaid.x;
	mov.u32 	%r14, %ntid.x;
	mul.lo.s32 	%r1, %r13, %r14;
	mov.u32 	%r15, %ctaid.x;
	mov.u32 	%r16, %tid.x;
	mad.lo.s32 	%r29, %r14, %r15, %r16;
	setp.ge.s32 	%p1, %r29, %r12;
	@%p1 bra 	$L__BB6_7;
	add.s32 	%r17, %r29, %r1;
	max.s32 	%r18, %r12, %r17;
	setp.lt.s32 	%p2, %r17, %r12;
	selp.u32 	%r19, 1, 0, %p2;
	add.s32 	%r20, %r17, %r19;
	sub.s32 	%r21, %r18, %r20;
	div.u32 	%r22, %r21, %r1;
	add.s32 	%r3, %r22, %r19;
	and.b32  	%r23, %r3, 3;
	setp.eq.s32 	%p3, %r23, 3;
	@%p3 bra 	$L__BB6_4;
	add.s32 	%r24, %r3, 1;
	and.b32  	%r25, %r24, 3;
	neg.s32 	%r27, %r25;
$L__BB6_3:
	.pragma "nounroll";
	mul.wide.s32 	%rd7, %r29, 8;
	add.s64 	%rd8, %rd1, %rd7;
	add.s64 	%rd9, %rd2, %rd7;
	add.s64 	%rd10, %rd3, %rd7;
	ld.global.f64 	%fd1, [%rd10];
	ld.global.f64 	%fd2, [%rd9];
	sub.f64 	%fd3, %fd1, %fd2;
	add.f64 	%fd4, %fd3, %fd3;
	st.global.f64 	[%rd8], %fd4;
	add.s32 	%r29, %r29, %r1;
	add.s32 	%r27, %r27, 1;
	setp.ne.s32 	%p4, %r27, 0;
	@%p4 bra 	$L__BB6_3;
$L__BB6_4:
	setp.lt.u32 	%p5, %r3, 3;
	@%p5 bra 	$L__BB6_7;
	mul.wide.s32 	%rd15, %r1, 8;
	shl.b32 	%r26, %r1, 2;
$L__BB6_6:
	mul.wide.s32 	%rd11, %r29, 8;
	add.s64 	%rd12, %rd3, %rd11;
	ld.global.f64 	%fd5, [%rd12];
	add.s64 	%rd13, %rd2, %rd11;
	ld.global.f64 	%fd6, [%rd13];
	sub.f64 	%fd7, %fd5, %fd6;
	add.f64 	%fd8, %fd7, %fd7;
	add.s64 	%rd14, %rd1, %rd11;
	st.global.f64 	[%rd14], %fd8;
	add.s64 	%rd16, %rd12, %rd15;
	ld.global.f64 	%fd9, [%rd16];
	add.s64 	%rd17, %rd13, %rd15;
	ld.global.f64 	%fd10, [%rd17];
	sub.f64 	%fd11, %fd9, %fd10;
	add.f64 	%fd12, %fd11, %fd11;
	add.s64 	%rd18, %rd14, %rd15;
	st.global.f64 	[%rd18], %fd12;
	add.s64 	%rd19, %rd16, %rd15;
	ld.global.f64 	%fd13, [%rd19];
	add.s64 	%rd20, %rd17, %rd15;
	ld.global.f64 	%fd14, [%rd20];
	sub.f64 	%fd15, %fd13, %fd14;
	add.f64 	%fd16, %fd15, %fd15;
	add.s64 	%rd21, %rd18, %rd15;
	st.global.f64 	[%rd21], %fd16;
	add.s64 	%rd22, %rd19, %rd15;
	ld.global.f64 	%fd17, [%rd22];
	add.s64 	%rd23, %rd20, %rd15;
	ld.global.f64 	%fd18, [%rd23];
	sub.f64 	%fd19, %fd17, %fd18;
	add.f64 	%fd20, %fd19, %fd19;
	add.s64 	%rd24, %rd21, %rd15;
	st.global.f64 	[%rd24], %fd20;
	add.s32 	%r29, %r26, %r29;
	setp.lt.s32 	%p6, %r29, %r12;
	@%p6 bra 	$L__BB6_6;
$L__BB6_7:
	ret;

}
	// .globl	_Z33elementwise_multiplication_kernelPKdS0_Pdi
.visible .entry _Z33elementwise_multiplication_kernelPKdS0_Pdi(
	.param .u64 .ptr .align 1 _Z33elementwise_multiplication_kernelPKdS0_Pdi_param_0,
	.param .u64 .ptr .align 1 _Z33elementwise_multiplication_kernelPKdS0_Pdi_param_1,
	.param .u64 .ptr .align 1 _Z33elementwise_multiplication_kernelPKdS0_Pdi_param_2,
	.param .u32 _Z33elementwise_multiplication_kernelPKdS0_Pdi_param_3
)
{
	.reg .pred 	%p<7>;
	.reg .b32 	%r<31>;
	.reg .b64 	%rd<25>;
	.reg .b64 	%fd<16>;

	ld.param.u64 	%rd4, [_Z33elementwise_multiplication_kernelPKdS0_Pdi_param_0];
	ld.param.u64 	%rd5, [_Z33elementwise_multiplication_kernelPKdS0_Pdi_param_1];
	ld.param.u64 	%rd6, [_Z33elementwise_multiplication_kernelPKdS0_Pdi_param_2];
	ld.param.u32 	%r12, [_Z33elementwise_multiplication_kernelPKdS0_Pdi_param_3];
	cvta.to.global.u64 	%rd1, %rd6;
	cvta.to.global.u64 	%rd2, %rd5;
	cvta.to.global.u64 	%rd3, %rd4;
	mov.u32 	%r13, %nctaid.x;
	mov.u32 	%r14, %ntid.x;
	mul.lo.s32 	%r1, %r13, %r14;
	mov.u32 	%r15, %ctaid.x;
	mov.u32 	%r16, %tid.x;
	mad.lo.s32 	%r29, %r14, %r15, %r16;
	setp.ge.s32 	%p1, %r29, %r12;
	@%p1 bra 	$L__BB7_7;
	add.s32 	%r17, %r29, %r1;
	max.s32 	%r18, %r12, %r17;
	setp.lt.s32 	%p2, %r17, %r12;
	selp.u32 	%r19, 1, 0, %p2;
	add.s32 	%r20, %r17, %r19;
	sub.s32 	%r21, %r18, %r20;
	div.u32 	%r22, %r21, %r1;
	add.s32 	%r3, %r22, %r19;
	and.b32  	%r23, %r3, 3;
	setp.eq.s32 	%p3, %r23, 3;
	@%p3 bra 	$L__BB7_4;
	add.s32 	%r24, %r3, 1;
	and.b32  	%r25, %r24, 3;
	neg.s32 	%r27, %r25;
$L__BB7_3:
	.pragma "nounroll";
	mul.wide.s32 	%rd7, %r29, 8;
	add.s64 	%rd8, %rd1, %rd7;
	add.s64 	%rd9, %rd2, %rd7;
	add.s64 	%rd10, %rd3, %rd7;
	ld.global.f64 	%fd1, [%rd10];
	ld.global.f64 	%fd2, [%rd9];
	mul.f64 	%fd3, %fd1, %fd2;
	st.global.f64 	[%rd8], %fd3;
	add.s32 	%r29, %r29, %r1;
	add.s32 	%r27, %r27, 1;
	setp.ne.s32 	%p4, %r27, 0;
	@%p4 bra 	$L__BB7_3;
$L__BB7_4:
	setp.lt.u32 	%p5, %r3, 3;
	@%p5 bra 	$L__BB7_7;
	mul.wide.s32 	%rd15, %r1, 8;
	shl.b32 	%r26, %r1, 2;
$L__BB7_6:
	mul.wide.s32 	%rd11, %r29, 8;
	add.s64 	%rd12, %rd3, %rd11;
	ld.global.f64 	%fd4, [%rd12];
	add.s64 	%rd13, %rd2, %rd11;
	ld.global.f64 	%fd5, [%rd13];
	mul.f64 	%fd6, %fd4, %fd5;
	add.s64 	%rd14, %rd1, %rd11;
	st.global.f64 	[%rd14], %fd6;
	add.s64 	%rd16, %rd12, %rd15;
	ld.global.f64 	%fd7, [%rd16];
	add.s64 	%rd17, %rd13, %rd15;
	ld.global.f64 	%fd8, [%rd17];
	mul.f64 	%fd9, %fd7, %fd8;
	add.s64 	%rd18, %rd14, %rd15;
	st.global.f64 	[%rd18], %fd9;
	add.s64 	%rd19, %rd16, %rd15;
	ld.global.f64 	%fd10, [%rd19];
	add.s64 	%rd20, %rd17, %rd15;
	ld.global.f64 	%fd11, [%rd20];
	mul.f64 	%fd12, %fd10, %fd11;
	add.s64 	%rd21, %rd18, %rd15;
	st.global.f64 	[%rd21], %fd12;
	add.s64 	%rd22, %rd19, %rd15;
	ld.global.f64 	%fd13, [%rd22];
	add.s64 	%rd23, %rd20, %rd15;
	ld.global.f64 	%fd14, [%rd23];
	mul.f64 	%fd15, %fd13, %fd14;
	add.s64 	%rd24, %rd21, %rd15;
	st.global.f64 	[%rd24], %fd15;
	add.s32 	%r29, %r26, %r29;
	setp.lt.s32 	%p6, %r29, %r12;
	@%p6 bra 	$L__BB7_6;
$L__BB7_7:
	ret;

}
	// .globl	_ZN3cub18CUB_300001_SM_10006detail11EmptyKernelIvEEvv
.visible .entry _ZN3cub18CUB_300001_SM_10006detail11EmptyKernelIvEEvv()
{


	ret;

}


// ===== COMPILED SASS (sm_100) =====

	.target	sm_100

	.elftype	@"ET_EXEC"


//--------------------- .note.nv.tkinfo           --------------------------
	.section	.note.nv.tkinfo,"",@"SHT_NOTE"
	.sectionflags	@"SHF_NOTE_NV_TKINFO"
	.tkinfo
        /*0018*/ 	.word	0x00000002
        /*0030*/ 	.string	""
        /*0030*/ 	.string	"ptxas"
        /*0030*/ 	.string	"Cuda compilation tools, release 13.0, V13.0.88"
        /*0030*/ 	.string	"Build cuda_13.0.r13.0/compiler.36424714_0"
        /*0030*/ 	.string	"-arch sm_100 -m 64 "



//--------------------- .note.nv.cuinfo           --------------------------
	.section	.note.nv.cuinfo,"",@"SHT_NOTE"
	.sectionflags	@"SHF_NOTE_NV_CUINFO"
        /*0018*/ 	.short	0x0002
        /*001a*/ 	.short	0x0064
        /*001c*/ 	.short	0x0082
	.zero		2


//--------------------- .nv.info                  --------------------------
	.section	.nv.info,"",@"SHT_CUDA_INFO"
	.align	4


	//----- nvinfo : EIATTR_REGCOUNT
	.align		4
        /*0000*/ 	.byte	0x04, 0x2f
        /*0002*/ 	.short	(.L_44 - .L_43)
	.align		4
.L_43:
        /*0004*/ 	.word	index@(_Z11tanh_kernelPKdPdi)
        /*0008*/ 	.word	0x00000018


	//----- nvinfo : EIATTR_FRAME_SIZE
	.align		4
.L_44:
        /*000c*/ 	.byte	0x04, 0x11
        /*000e*/ 	.short	(.L_46 - .L_45)
	.align		4
.L_45:
        /*0010*/ 	.word	index@(_Z11tanh_kernelPKdPdi)
        /*0014*/ 	.word	0x00000000


	//----- nvinfo : EIATTR_REGCOUNT
	.align		4
.L_46:
        /*0018*/ 	.byte	0x04, 0x2f
        /*001a*/ 	.short	(.L_48 - .L_47)
	.align		4
.L_47:
        /*001c*/ 	.word	index@(_Z14sigmoid_kernelPKdPdi)
        /*0020*/ 	.word	0x00000014


	//----- nvinfo : EIATTR_FRAME_SIZE
	.align		4
.L_48:
        /*0024*/ 	.byte	0x04, 0x11
        /*0026*/ 	.short	(.L_50 - .L_49)
	.align		4
.L_49:
        /*0028*/ 	.word	index@($__internal_1_$__cuda_sm20_dblrcp_rn_slowpath_v3)
        /*002c*/ 	.word	0x00000000


	//----- nvinfo : EIATTR_FRAME_SIZE
	.align		4
.L_50:
        /*0030*/ 	.byte	0x04, 0x11
        /*0032*/ 	.short	(.L_52 - .L_51)
	.align		4
.L_51:
        /*0034*/ 	.word	index@(_Z14sigmoid_kernelPKdPdi)
        /*0038*/ 	.word	0x00000000


	//----- nvinfo : EIATTR_REGCOUNT
	.align		4
.L_52:
        /*003c*/ 	.byte	0x04, 0x2f
        /*003e*/ 	.short	(.L_54 - .L_53)
	.align		4
.L_53:
        /*0040*/ 	.word	index@(_Z13linear_kernelPKdPdi)
        /*0044*/ 	.word	0x0000001e


	//----- nvinfo : EIATTR_FRAME_SIZE
	.align		4
.L_54:
        /*0048*/ 	.byte	0x04, 0x11
        /*004a*/ 	.short	(.L_56 - .L_55)
	.align		4
.L_55:
        /*004c*/ 	.word	index@(_Z13linear_kernelPKdPdi)
        /*0050*/ 	.word	0x00000000


	//----- nvinfo : EIATTR_REGCOUNT
	.align		4
.L_56:
        /*0054*/ 	.byte	0x04, 0x2f
        /*0056*/ 	.short	(.L_58 - .L_57)
	.align		4
.L_57:
        /*0058*/ 	.word	index@(_Z22tanh_derivative_kernelPKdPdi)
        /*005c*/ 	.word	0x00000018


	//----- nvinfo : EIATTR_FRAME_SIZE
	.align		4
.L_58:
        /*0060*/ 	.byte	0x04, 0x11
        /*0062*/ 	.short	(.L_60 - .L_59)
	.align		4
.L_59:
        /*0064*/ 	.word	index@(_Z22tanh_derivative_kernelPKdPdi)
        /*0068*/ 	.word	0x00000000


	//----- nvinfo : EIATTR_REGCOUNT
	.align		4
.L_60:
        /*006c*/ 	.byte	0x04, 0x2f
        /*006e*/ 	.short	(.L_62 - .L_61)
	.align		4
.L_61:
        /*0070*/ 	.word	index@(_Z25sigmoid_derivative_kernelPKdPdi)
        /*0074*/ 	.word	0x0000001d


	//----- nvinfo : EIATTR_FRAME_SIZE
	.align		4
.L_62:
        /*0078*/ 	.byte	0x04, 0x11
        /*007a*/ 	.short	(.L_64 - .L_63)
	.align		4
.L_63:
        /*007c*/ 	.word	index@($__internal_0_$__cuda_sm20_div_rn_f64_full)
        /*0080*/ 	.word	0x00000000


	//----- nvinfo : EIATTR_FRAME_SIZE
	.align		4
.L_64:
        /*0084*/ 	.byte	0x04, 0x11
        /*0086*/ 	.short	(.L_66 - .L_65)
	.align		4
.L_65:
        /*0088*/ 	.word	index@(_Z25sigmoid_derivative_kernelPKdPdi)
        /*008c*/ 	.word	0x00000000


	//----- nvinfo : EIATTR_REGCOUNT
	.align		4
.L_66:
        /*0090*/ 	.byte	0x04, 0x2f
        /*0092*/ 	.short	(.L_68 - .L_67)
	.align		4
.L_67:
        /*0094*/ 	.word	index@(_Z24linear_derivative_kernelPKdPdi)
        /*0098*/ 	.word	0x00000012


	//----- nvinfo : EIATTR_FRAME_SIZE
	.align		4
.L_68:
        /*009c*/ 	.byte	0x04, 0x11
        /*009e*/ 	.short	(.L_70 - .L_69)
	.align		4
.L_69:
        /*00a0*/ 	.word	index@(_Z24linear_derivative_kernelPKdPdi)
        /*00a4*/ 	.word	0x00000000


	//----- nvinfo : EIATTR_REGCOUNT
	.align		4
.L_70:
        /*00a8*/ 	.byte	0x04, 0x2f
        /*00aa*/ 	.short	(.L_72 - .L_71)
	.align		4
.L_71:
        /*00ac*/ 	.word	index@(_Z36mean_squared_error_derivative_kernelPKdS0_Pdi)
        /*00b0*/ 	.word	0x0000001a


	//----- nvinfo : EIATTR_FRAME_SIZE
	.align		4
.L_72:
        /*00b4*/ 	.byte	0x04, 0x11
        /*00b6*/ 	.short	(.L_74 - .L_73)
	.align		4
.L_73:
        /*00b8*/ 	.word	index@(_Z36mean_squared_error_derivative_kernelPKdS0_Pdi)
        /*00bc*/ 	.word	0x00000000


	//----- nvinfo : EIATTR_REGCOUNT
	.align		4
.L_74:
        /*00c0*/ 	.byte	0x04, 0x2f
        /*00c2*/ 	.short	(.L_76 - .L_75)
	.align		4
.L_75:
        /*00c4*/ 	.word	index@(_Z33elementwise_multiplication_kernelPKdS0_Pdi)
        /*00c8*/ 	.word	0x0000001a


	//----- nvinfo : EIATTR_FRAME_SIZE
	.align		4
.L_76:
        /*00cc*/ 	.byte	0x04, 0x11
        /*00ce*/ 	.short	(.L_78 - .L_77)
	.align		4
.L_77:
        /*00d0*/ 	.word	index@(_Z33elementwise_multiplication_kernelPKdS0_Pdi)
        /*00d4*/ 	.word	0x00000000


	//----- nvinfo : EIATTR_REGCOUNT
	.align		4
.L_78:
        /*00d8*/ 	.byte	0x04, 0x2f
        /*00da*/ 	.short	(.L_80 - .L_79)
	.align		4
.L_79:
        /*00dc*/ 	.word	index@(_ZN3cub18CUB_300001_SM_10006detail11EmptyKernelIvEEvv)
        /*00e0*/ 	.word	0x00000004


	//----- nvinfo : EIATTR_FRAME_SIZE
	.align		4
.L_80:
        /*00e4*/ 	.byte	0x04, 0x11
        /*00e6*/ 	.short	(.L_82 - .L_81)
	.align		4
.L_81:
        /*00e8*/ 	.word	index@(_ZN3cub18CUB_300001_SM_10006detail11EmptyKernelIvEEvv)
        /*00ec*/ 	.word	0x00000000


	//----- nvinfo : EIATTR_MIN_STACK_SIZE
	.align		4
.L_82:
        /*00f0*/ 	.byte	0x04, 0x12
        /*00f2*/ 	.short	(.L_84 - .L_83)
	.align		4
.L_83:
        /*00f4*/ 	.word	index@(_ZN3cub18CUB_300001_SM_10006detail11EmptyKernelIvEEvv)
        /*00f8*/ 	.word	0x00000000


	//----- nvinfo : EIATTR_MIN_STACK_SIZE
	.align		4
.L_84:
        /*00fc*/ 	.byte	0x04, 0x12
        /*00fe*/ 	.short	(.L_86 - .L_85)
	.align		4
.L_85:
        /*0100*/ 	.word	index@(_Z33elementwise_multiplication_kernelPKdS0_Pdi)
        /*0104*/ 	.word	0x00000000


	//----- nvinfo : EIATTR_MIN_STACK_SIZE
	.align		4
.L_86:
        /*0108*/ 	.byte	0x04, 0x12
        /*010a*/ 	.short	(.L_88 - .L_87)
	.align		4
.L_87:
        /*010c*/ 	.word	index@(_Z36mean_squared_error_derivative_kernelPKdS0_Pdi)
        /*0110*/ 	.word	0x00000000


	//----- nvinfo : EIATTR_MIN_STACK_SIZE
	.align		4
.L_88:
        /*0114*/ 	.byte	0x04, 0x12
        /*0116*/ 	.short	(.L_90 - .L_89)
	.align		4
.L_89:
        /*0118*/ 	.word	index@(_Z24linear_derivative_kernelPKdPdi)
        /*011c*/ 	.word	0x00000000


	//----- nvinfo : EIATTR_MIN_STACK_SIZE
	.align		4
.L_90:
        /*0120*/ 	.byte	0x04, 0x12
        /*0122*/ 	.short	(.L_92 - .L_91)
	.align		4
.L_91:
        /*0124*/ 	.word	index@(_Z25sigmoid_derivative_kernelPKdPdi)
        /*0128*/ 	.word	0x00000000


	//----- nvinfo : EIATTR_MIN_STACK_SIZE
	.align		4
.L_92:
        /*012c*/ 	.byte	0x04, 0x12
        /*012e*/ 	.short	(.L_94 - .L_93)
	.align		4
.L_93:
        /*0130*/ 	.word	index@(_Z22tanh_derivative_kernelPKdPdi)
        /*0134*/ 	.word	0x00000000


	//----- nvinfo : EIATTR_MIN_STACK_SIZE
	.align		4
.L_94:
        /*0138*/ 	.byte	0x04, 0x12
        /*013a*/ 	.short	(.L_96 - .L_95)
	.align		4
.L_95:
        /*013c*/ 	.word	index@(_Z13linear_kernelPKdPdi)
        /*0140*/ 	.word	0x00000000


	//----- nvinfo : EIATTR_MIN_STACK_SIZE
	.align		4
.L_96:
        /*0144*/ 	.byte	0x04, 0x12
        /*0146*/ 	.short	(.L_98 - .L_97)
	.align		4
.L_97:
        /*0148*/ 	.word	index@(_Z14sigmoid_kernelPKdPdi)
        /*014c*/ 	.word	0x00000000


	//----- nvinfo : EIATTR_MIN_STACK_SIZE
	.align		4
.L_98:
        /*0150*/ 	.byte	0x04, 0x12
        /*0152*/ 	.short	(.L_100 - .L_99)
	.align		4
.L_99:
        /*0154*/ 	.word	index@(_Z11tanh_kernelPKdPdi)
        /*0158*/ 	.word	0x00000000
.L_100:


//--------------------- .nv.compat                --------------------------
	.section	.nv.compat,"",@"SHT_CUDA_COMPAT_INFO"
	.align	4
        /*0000*/ 	.byte	0x02, 0x09, 0x00, 0x00, 0x02, 0x02, 0x01, 0x00, 0x02, 0x05, 0x05, 0x00, 0x03, 0x07, 0x01, 0x01
        /*0010*/ 	.byte	0x02, 0x03, 0x00, 0x00, 0x02, 0x06, 0x01, 0x00, 0x04, 0x0b, 0x08, 0x00, 0x01, 0x00, 0x00, 0x00
        /*0020*/ 	.byte	0x00, 0x00, 0x00, 0x00


//--------------------- .nv.info._ZN3cub18CUB_300001_SM_10006detail11EmptyKernelIvEEvv --------------------------
	.section	.nv.info._ZN3cub18CUB_300001_SM_10006detail11EmptyKernelIvEEvv,"",@"SHT_CUDA_INFO"
	.sectionflags	@""
	.align	4


	//----- nvinfo : EIATTR_CUDA_API_VERSION
	.align		4
        /*0000*/ 	.byte	0x04, 0x37
        /*0002*/ 	.short	(.L_102 - .L_101)
.L_101:
        /*0004*/ 	.word	0x00000082


	//----- nvinfo : EIATTR_SPARSE_MMA_MASK
	.align		4
.L_102:
        /*0008*/ 	.byte	0x03, 0x50
        /*000a*/ 	.short	0x0000


	//----- nvinfo : EIATTR_MAXREG_COUNT
	.align		4
        /*000c*/ 	.byte	0x03, 0x1b
        /*000e*/ 	.short	0x00ff


	//----- nvinfo : EIATTR_MERCURY_ISA_VERSION
	.align		4
        /*0010*/ 	.byte	0x03, 0x5f
        /*0012*/ 	.short	0x0101


	//----- nvinfo : EIATTR_VRC_CTA_INIT_COUNT
	.align		4
        /*0014*/ 	.byte	0x02, 0x4a
	.zero		1
	.zero		1


	//----- nvinfo : EIATTR_EXIT_INSTR_OFFSETS
	.align		4
        /*0018*/ 	.byte	0x04, 0x1c
        /*001a*/ 	.short	(.L_104 - .L_103)


	//   ....[0]....
.L_103:
        /*001c*/ 	.word	0x00000010


	//----- nvinfo : EIATTR_SW_WAR
	.align		4
.L_104:
        /*0020*/ 	.byte	0x04, 0x36
        /*0022*/ 	.short	(.L_106 - .L_105)
.L_105:
        /*0024*/ 	.word	0x00000008
.L_106:


//--------------------- .nv.info._Z33elementwise_multiplication_kernelPKdS0_Pdi --------------------------
	.section	.nv.info._Z33elementwise_multiplication_kernelPKdS0_Pdi,"",@"SHT_CUDA_INFO"
	.sectionflags	@""
	.align	4


	//----- nvinfo : EIATTR_CUDA_API_VERSION
	.align		4
        /*0000*/ 	.byte	0x04, 0x37
        /*0002*/ 	.short	(.L_108 - .L_107)
.L_107:
        /*0004*/ 	.word	0x00000082


	//----- nvinfo : EIATTR_KPARAM_INFO
	.align		4
.L_108:
        /*0008*/ 	.byte	0x04, 0x17
        /*000a*/ 	.short	(.L_110 - .L_109)
.L_109:
        /*000c*/ 	.word	0x00000000
        /*0010*/ 	.short	0x0003
        /*0012*/ 	.short	0x0018
        /*0014*/ 	.byte	0x00, 0xf0, 0x11, 0x00


	//----- nvinfo : EIATTR_KPARAM_INFO
	.align		4
.L_110:
        /*0018*/ 	.byte	0x04, 0x17
        /*001a*/ 	.short	(.L_112 - .L_111)
.L_111:
        /*001c*/ 	.word	0x00000000
        /*0020*/ 	.short	0x0002
        /*0022*/ 	.short	0x0010
        /*0024*/ 	.byte	0x00, 0xf5, 0x21, 0x00


	//----- nvinfo : EIATTR_KPARAM_INFO
	.align		4
.L_112:
        /*0028*/ 	.byte	0x04, 0x17
        /*002a*/ 	.short	(.L_114 - .L_113)
.L_113:
        /*002c*/ 	.word	0x00000000
        /*0030*/ 	.short	0x0001
        /*0032*/ 	.short	0x0008
        /*0034*/ 	.byte	0x00, 0xf5, 0x21, 0x00


	//----- nvinfo : EIATTR_KPARAM_INFO
	.align		4
.L_114:
        /*0038*/ 	.byte	0x04, 0x17
        /*003a*/ 	.short	(.L_116 - .L_115)
.L_115:
        /*003c*/ 	.word	0x00000000
        /*0040*/ 	.short	0x0000
        /*0042*/ 	.short	0x0000
        /*0044*/ 	.byte	0x00, 0xf5, 0x21, 0x00


	//----- nvinfo : EIATTR_SPARSE_MMA_MASK
	.align		4
.L_116:
        /*0048*/ 	.byte	0x03, 0x50
        /*004a*/ 	.short	0x0000


	//----- nvinfo : EIATTR_MAXREG_COUNT
	.align		4
        /*004c*/ 	.byte	0x03, 0x1b
        /*004e*/ 	.short	0x00ff


	//----- nvinfo : EIATTR_MERCURY_ISA_VERSION
	.align		4
        /*0050*/ 	.byte	0x03, 0x5f
        /*0052*/ 	.short	0x0101


	//----- nvinfo : EIATTR_VRC_CTA_INIT_COUNT
	.align		4
        /*0054*/ 	.byte	0x02, 0x4a
	.zero		1
	.zero		1


	//----- nvinfo : EIATTR_EXIT_INSTR_OFFSETS
	.align		4
        /*0058*/ 	.byte	0x04, 0x1c
        /*005a*/ 	.short	(.L_118 - .L_117)


	//   ....[0]....
.L_117:
        /*005c*/ 	.word	0x00000090


	//   ....[1]....
        /*0060*/ 	.word	0x000003a0


	//   ....[2]....
        /*0064*/ 	.word	0x000005d0


	//----- nvinfo : EIATTR_CRS_STACK_SIZE
	.align		4
.L_118:
        /*0068*/ 	.byte	0x04, 0x1e
        /*006a*/ 	.short	(.L_120 - .L_119)
.L_119:
        /*006c*/ 	.word	0x00000000


	//----- nvinfo : EIATTR_CBANK_PARAM_SIZE
	.align		4
.L_120:
        /*0070*/ 	.byte	0x03, 0x19
        /*0072*/ 	.short	0x001c


	//----- nvinfo : EIATTR_PARAM_CBANK
	.align		4
        /*0074*/ 	.byte	0x04, 0x0a
        /*0076*/ 	.short	(.L_122 - .L_121)
	.align		4
.L_121:
        /*0078*/ 	.word	index@(.nv.constant0._Z33elementwise_multiplication_kernelPKdS0_Pdi)
        /*007c*/ 	.short	0x0380
        /*007e*/ 	.short	0x001c


	//----- nvinfo : EIATTR_SW_WAR
	.align		4
.L_122:
        /*0080*/ 	.byte	0x04, 0x36
        /*0082*/ 	.short	(.L_124 - .L_123)
.L_123:
        /*0084*/ 	.word	0x00000008
.L_124:


//--------------------- .nv.info._Z36mean_squared_error_derivative_kernelPKdS0_Pdi --------------------------
	.section	.nv.info._Z36mean_squared_error_derivative_kernelPKdS0_Pdi,"",@"SHT_CUDA_INFO"
	.sectionflags	@""
	.align	4


	//----- nvinfo : EIATTR_CUDA_API_VERSION
	.align		4
        /*0000*/ 	.byte	0x04, 0x37
        /*0002*/ 	.short	(.L_126 - .L_125)
.L_125:
        /*0004*/ 	.word	0x00000082


	//----- nvinfo : EIATTR_KPARAM_INFO
	.align		4
.L_126:
        /*0008*/ 	.byte	0x04, 0x17
        /*000a*/ 	.short	(.L_128 - .L_127)
.L_127:
        /*000c*/ 	.word	0x00000000
        /*0010*/ 	.short	0x0003
        /*0012*/ 	.short	0x0018
        /*0014*/ 	.byte	0x00, 0xf0, 0x11, 0x00


	//----- nvinfo : EIATTR_KPARAM_INFO
	.align		4
.L_128:
        /*0018*/ 	.byte	0x04, 0x17
        /*001a*/ 	.short	(.L_130 - .L_129)
.L_129:
        /*001c*/ 	.word	0x00000000
        /*0020*/ 	.short	0x0002
        /*0022*/ 	.short	0x0010
        /*0024*/ 	.byte	0x00, 0xf5, 0x21, 0x00


	//----- nvinfo : EIATTR_KPARAM_INFO
	.align		4
.L_130:
        /*0028*/ 	.byte	0x04, 0x17
        /*002a*/ 	.short	(.L_132 - .L_131)
.L_131:
        /*002c*/ 	.word	0x00000000
        /*0030*/ 	.short	0x0001
        /*0032*/ 	.short	0x0008
        /*0034*/ 	.byte	0x00, 0xf5, 0x21, 0x00


	//----- nvinfo : EIATTR_KPARAM_INFO
	.align		4
.L_132:
        /*0038*/ 	.byte	0x04, 0x17
        /*003a*/ 	.short	(.L_134 - .L_133)
.L_133:
        /*003c*/ 	.word	0x00000000
        /*0040*/ 	.short	0x0000
        /*0042*/ 	.short	0x0000
        /*0044*/ 	.byte	0x00, 0xf5, 0x21, 0x00


	//----- nvinfo : EIATTR_SPARSE_MMA_MASK
	.align		4
.L_134:
        /*0048*/ 	.byte	0x03, 0x50
        /*004a*/ 	.short	0x0000


	//----- nvinfo : EIATTR_MAXREG_COUNT
	.align		4
        /*004c*/ 	.byte	0x03, 0x1b
        /*004e*/ 	.short	0x00ff


	//----- nvinfo : EIATTR_MERCURY_ISA_VERSION
	.align		4
        /*0050*/ 	.byte	0x03, 0x5f
        /*0052*/ 	.short	0x0101


	//----- nvinfo : EIATTR_VRC_CTA_INIT_COUNT
	.align		4
        /*0054*/ 	.byte	0x02, 0x4a
	.zero		1
	.zero		1


	//----- nvinfo : EIATTR_EXIT_INSTR_OFFSETS
	.align		4
        /*0058*/ 	.byte	0x04, 0x1c
        /*005a*/ 	.short	(.L_136 - .L_135)


	//   ....[0]....
.L_135:
        /*005c*/ 	.word	0x00000090


	//   ....[1]....
        /*0060*/ 	.word	0x000003b0


	//   ....[2]....
        /*0064*/ 	.word	0x00000620


	//----- nvinfo : EIATTR_CRS_STACK_SIZE
	.align		4
.L_136:
        /*0068*/ 	.byte	0x04, 0x1e
        /*006a*/ 	.short	(.L_138 - .L_137)
.L_137:
        /*006c*/ 	.word	0x00000000


	//----- nvinfo : EIATTR_CBANK_PARAM_SIZE
	.align		4
.L_138:
        /*0070*/ 	.byte	0x03, 0x19
        /*0072*/ 	.short	0x001c


	//----- nvinfo : EIATTR_PARAM_CBANK
	.align		4
        /*0074*/ 	.byte	0x04, 0x0a
        /*0076*/ 	.short	(.L_140 - .L_139)
	.align		4
.L_139:
        /*0078*/ 	.word	index@(.nv.constant0._Z36mean_squared_error_derivative_kernelPKdS0_Pdi)
        /*007c*/ 	.short	0x0380
        /*007e*/ 	.short	0x001c


	//----- nvinfo : EIATTR_SW_WAR
	.align		4
.L_140:
        /*0080*/ 	.byte	0x04, 0x36
        /*0082*/ 	.short	(.L_142 - .L_141)
.L_141:
        /*0084*/ 	.word	0x00000008
.L_142:


//--------------------- .nv.info._Z24linear_derivative_kernelPKdPdi --------------------------
	.section	.nv.info._Z24linear_derivative_kernelPKdPdi,"",@"SHT_CUDA_INFO"
	.sectionflags	@""
	.align	4


	//----- nvinfo : EIATTR_CUDA_API_VERSION
	.align		4
        /*0000*/ 	.byte	0x04, 0x37
        /*0002*/ 	.short	(.L_144 - .L_143)
.L_143:
        /*0004*/ 	.word	0x00000082


	//----- nvinfo : EIATTR_KPARAM_INFO
	.align		4
.L_144:
        /*0008*/ 	.byte	0x04, 0x17
        /*000a*/ 	.short	(.L_146 - .L_145)
.L_145:
        /*000c*/ 	.word	0x00000000
        /*0010*/ 	.short	0x0002
        /*0012*/ 	.short	0x0010
        /*0014*/ 	.byte	0x00, 0xf0, 0x11, 0x00


	//----- nvinfo : EIATTR_KPARAM_INFO
	.align		4
.L_146:
        /*0018*/ 	.byte	0x04, 0x17
        /*001a*/ 	.short	(.L_148 - .L_147)
.L_147:
        /*001c*/ 	.word	0x00000000
        /*0020*/ 	.short	0x0001
        /*0022*/ 	.short	0x0008
        /*0024*/ 	.byte	0x00, 0xf5, 0x21, 0x00


	//----- nvinfo : EIATTR_KPARAM_INFO
	.align		4
.L_148:
        /*0028*/ 	.byte	0x04, 0x17
        /*002a*/ 	.short	(.L_150 - .L_149)
.L_149:
        /*002c*/ 	.word	0x00000000
        /*0030*/ 	.short	0x0000
        /*0032*/ 	.short	0x0000
        /*0034*/ 	.byte	0x00, 0xf5, 0x21, 0x00


	//----- nvinfo : EIATTR_SPARSE_MMA_MASK
	.align		4
.L_150:
        /*0038*/ 	.byte	0x03, 0x50
        /*003a*/ 	.short	0x0000


	//----- nvinfo : EIATTR_MAXREG_COUNT
	.align		4
        /*003c*/ 	.byte	0x03, 0x1b
        /*003e*/ 	.short	0x00ff


	//----- nvinfo : EIATTR_MERCURY_ISA_VERSION
	.align		4
        /*0040*/ 	.byte	0x03, 0x5f
        /*0042*/ 	.short	0x0101


	//----- nvinfo : EIATTR_VRC_CTA_INIT_COUNT
	.align		4
        /*0044*/ 	.byte	0x02, 0x4a
	.zero		1
	.zero		1


	//----- nvinfo : EIATTR_EXIT_INSTR_OFFSETS
	.align		4
        /*0048*/ 	.byte	0x04, 0x1c
        /*004a*/ 	.short	(.L_152 - .L_151)


	//   ....[0]....
.L_151:
        /*004c*/ 	.word	0x00000090


	//   ....[1]....
        /*0050*/ 	.word	0x00000350


	//   ....[2]....
        /*0054*/ 	.word	0x00000440


	//----- nvinfo : EIATTR_CRS_STACK_SIZE
	.align		4
.L_152:
        /*0058*/ 	.byte	0x04, 0x1e
        /*005a*/ 	.short	(.L_154 - .L_153)
.L_153:
        /*005c*/ 	.word	0x00000000


	//----- nvinfo : EIATTR_CBANK_PARAM_SIZE
	.align		4
.L_154:
        /*0060*/ 	.byte	0x03, 0x19
        /*0062*/ 	.short	0x0014


	//----- nvinfo : EIATTR_PARAM_CBANK
	.align		4
        /*0064*/ 	.byte	0x04, 0x0a
        /*0066*/ 	.short	(.L_156 - .L_155)
	.align		4
.L_155:
        /*0068*/ 	.word	index@(.nv.constant0._Z24linear_derivative_kernelPKdPdi)
        /*006c*/ 	.short	0x0380
        /*006e*/ 	.short	0x0014


	//----- nvinfo : EIATTR_SW_WAR
	.align		4
.L_156:
        /*0070*/ 	.byte	0x04, 0x36
        /*0072*/ 	.short	(.L_158 - .L_157)
.L_157:
        /*0074*/ 	.word	0x00000008
.L_158:


//--------------------- .nv.info._Z25sigmoid_derivative_kernelPKdPdi --------------------------
	.section	.nv.info._Z25sigmoid_derivative_kernelPKdPdi,"",@"SHT_CUDA_INFO"
	.sectionflags	@""
	.align	4


	//----- nvinfo : EIATTR_CUDA_API_VERSION
	.align		4
        /*0000*/ 	.byte	0x04, 0x37
        /*0002*/ 	.short	(.L_160 - .L_159)
.L_159:
        /*0004*/ 	.word	0x00000082


	//----- nvinfo : EIATTR_KPARAM_INFO
	.align		4
.L_160:
        /*0008*/ 	.byte	0x04, 0x17
        /*000a*/ 	.short	(.L_162 - .L_161)
.L_161:
        /*000c*/ 	.word	0x00000000
        /*0010*/ 	.short	0x0002
        /*0012*/ 	.short	0x0010
        /*0014*/ 	.byte	0x00, 0xf0, 0x11, 0x00


	//----- nvinfo : EIATTR_KPARAM_INFO
	.align		4
.L_162:
        /*0018*/ 	.byte	0x04, 0x17
        /*001a*/ 	.short	(.L_164 - .L_163)
.L_163:
        /*001c*/ 	.word	0x00000000
        /*0020*/ 	.short	0x0001
        /*0022*/ 	.short	0x0008
        /*0024*/ 	.byte	0x00, 0xf5, 0x21, 0x00


	//----- nvinfo : EIATTR_KPARAM_INFO
	.align		4
.L_164:
        /*0028*/ 	.byte	0x04, 0x17
        /*002a*/ 	.short	(.L_166 - .L_165)
.L_165:
        /*002c*/ 	.word	0x00000000
        /*0030*/ 	.short	0x0000
        /*0032*/ 	.short	0x0000
        /*0034*/ 	.byte	0x00, 0xf5, 0x21, 0x00


	//----- nvinfo : EIATTR_SPARSE_MMA_MASK
	.align		4
.L_166:
        /*0038*/ 	.byte	0x03, 0x50
        /*003a*/ 	.short	0x0000


	//----- nvinfo : EIATTR_MAXREG_COUNT
	.align		4
        /*003c*/ 	.byte	0x03, 0x1b
        /*003e*/ 	.short	0x00ff


	//----- nvinfo : EIATTR_MERCURY_ISA_VERSION
	.align		4
        /*0040*/ 	.byte	0x03, 0x5f
        /*0042*/ 	.short	0x0101


	//----- nvinfo : EIATTR_VRC_CTA_INIT_COUNT
	.align		4
        /*0044*/ 	.byte	0x02, 0x4a
	.zero		1
	.zero		1


	//----- nvinfo : EIATTR_EXIT_INSTR_OFFSETS
	.align		4
        /*0048*/ 	.byte	0x04, 0x1c
        /*004a*/ 	.short	(.L_168 - .L_167)


	//   ....[0]....
.L_167:
        /*004c*/ 	.word	0x00000070


	//   ....[1]....
        /*0050*/ 	.word	0x00000690


	//----- nvinfo : EIATTR_CRS_STACK_SIZE
	.align		4
.L_168:
        /*0054*/ 	.byte	0x04, 0x1e
        /*0056*/ 	.short	(.L_170 - .L_169)
.L_169:
        /*0058*/ 	.word	0x00000000


	//----- nvinfo : EIATTR_CBANK_PARAM_SIZE
	.align		4
.L_170:
        /*005c*/ 	.byte	0x03, 0x19
        /*005e*/ 	.short	0x0014


	//----- nvinfo : EIATTR_PARAM_CBANK
	.align		4
        /*0060*/ 	.byte	0x04, 0x0a
        /*0062*/ 	.short	(.L_172 - .L_171)
	.align		4
.L_171:
        /*0064*/ 	.word	index@(.nv.constant0._Z25sigmoid_derivative_kernelPKdPdi)
        /*0068*/ 	.short	0x0380
        /*006a*/ 	.short	0x0014


	//----- nvinfo : EIATTR_SW_WAR
	.align		4
.L_172:
        /*006c*/ 	.byte	0x04, 0x36
        /*006e*/ 	.short	(.L_174 - .L_173)
.L_173:
        /*0070*/ 	.word	0x00000008
.L_174:


//--------------------- .nv.info._Z22tanh_derivative_kernelPKdPdi --------------------------
	.section	.nv.info._Z22tanh_derivative_kernelPKdPdi,"",@"SHT_CUDA_INFO"
	.sectionflags	@""
	.align	4


	//----- nvinfo : EIATTR_CUDA_API_VERSION
	.align		4
        /*0000*/ 	.byte	0x04, 0x37
        /*0002*/ 	.short	(.L_176 - .L_175)
.L_175:
        /*0004*/ 	.word	0x00000082


	//----- nvinfo : EIATTR_KPARAM_INFO
	.align		4
.L_176:
        /*0008*/ 	.byte	0x04, 0x17
        /*000a*/ 	.short	(.L_178 - .L_177)
.L_177:
        /*000c*/ 	.word	0x00000000
        /*0010*/ 	.short	0x0002
        /*0012*/ 	.short	0x0010
        /*0014*/ 	.byte	0x00, 0xf0, 0x11, 0x00


	//----- nvinfo : EIATTR_KPARAM_INFO
	.align		4
.L_178:
        /*0018*/ 	.byte	0x04, 0x17
        /*001a*/ 	.short	(.L_180 - .L_179)
.L_179:
        /*001c*/ 	.word	0x00000000
        /*0020*/ 	.short	0x0001
        /*0022*/ 	.short	0x0008
        /*0024*/ 	.byte	0x00, 0xf5, 0x21, 0x00


	//----- nvinfo : EIATTR_KPARAM_INFO
	.align		4
.L_180:
        /*0028*/ 	.byte	0x04, 0x17
        /*002a*/ 	.short	(.L_182 - .L_181)
.L_181:
        /*002c*/ 	.word	0x00000000
        /*0030*/ 	.short	0x0000
        /*0032*/ 	.short	0x0000
        /*0034*/ 	.byte	0x00, 0xf5, 0x21, 0x00


	//----- nvinfo : EIATTR_SPARSE_MMA_MASK
	.align		4
.L_182:
        /*0038*/ 	.byte	0x03, 0x50
        /*003a*/ 	.short	0x0000


	//----- nvinfo : EIATTR_MAXREG_COUNT
	.align		4
        /*003c*/ 	.byte	0x03, 0x1b
        /*003e*/ 	.short	0x00ff


	//----- nvinfo : EIATTR_MERCURY_ISA_VERSION
	.align		4
        /*0040*/ 	.byte	0x03, 0x5f
        /*0042*/ 	.short	0x0101


	//----- nvinfo : EIATTR_VRC_CTA_INIT_COUNT
	.align		4
        /*0044*/ 	.byte	0x02, 0x4a
	.zero		1
	.zero		1


	//----- nvinfo : EIATTR_EXIT_INSTR_OFFSETS
	.align		4
        /*0048*/ 	.byte	0x04, 0x1c
        /*004a*/ 	.short	(.L_184 - .L_183)


	//   ....[0]....
.L_183:
        /*004c*/ 	.word	0x00000070


	//   ....[1]....
        /*0050*/ 	.word	0x000007b0


	//----- nvinfo : EIATTR_CRS_STACK_SIZE
	.align		4
.L_184:
        /*0054*/ 	.byte	0x04, 0x1e
        /*0056*/ 	.short	(.L_186 - .L_185)
.L_185:
        /*0058*/ 	.word	0x00000000


	//----- nvinfo : EIATTR_CBANK_PARAM_SIZE
	.align		4
.L_186:
        /*005c*/ 	.byte	0x03, 0x19
        /*005e*/ 	.short	0x0014


	//----- nvinfo : EIATTR_PARAM_CBANK
	.align		4
        /*0060*/ 	.byte	0x04, 0x0a
        /*0062*/ 	.short	(.L_188 - .L_187)
	.align		4
.L_187:
        /*0064*/ 	.word	index@(.nv.constant0._Z22tanh_derivative_kernelPKdPdi)
        /*0068*/ 	.short	0x0380
        /*006a*/ 	.short	0x0014


	//----- nvinfo : EIATTR_SW_WAR
	.align		4
.L_188:
        /*006c*/ 	.byte	0x04, 0x36
        /*006e*/ 	.short	(.L_190 - .L_189)
.L_189:
        /*0070*/ 	.word	0x00000008
.L_190:


//--------------------- .nv.info._Z13linear_kernelPKdPdi --------------------------
	.section	.nv.info._Z13linear_kernelPKdPdi,"",@"SHT_CUDA_INFO"
	.sectionflags	@""
	.align	4


	//----- nvinfo : EIATTR_CUDA_API_VERSION
	.align		4
        /*0000*/ 	.byte	0x04, 0x37
        /*0002*/ 	.short	(.L_192 - .L_191)
.L_191:
        /*0004*/ 	.word	0x00000082


	//----- nvinfo : EIATTR_KPARAM_INFO
	.align		4
.L_192:
        /*0008*/ 	.byte	0x04, 0x17
        /*000a*/ 	.short	(.L_194 - .L_193)
.L_193:
        /*000c*/ 	.word	0x00000000
        /*0010*/ 	.short	0x0002
        /*0012*/ 	.short	0x0010
        /*0014*/ 	.byte	0x00, 0xf0, 0x11, 0x00


	//----- nvinfo : EIATTR_KPARAM_INFO
	.align		4
.L_194:
        /*0018*/ 	.byte	0x04, 0x17
        /*001a*/ 	.short	(.L_196 - .L_195)
.L_195:
        /*001c*/ 	.word	0x00000000
        /*0020*/ 	.short	0x0001
        /*0022*/ 	.short	0x0008
        /*0024*/ 	.byte	0x00, 0xf5, 0x21, 0x00


	//----- nvinfo : EIATTR_KPARAM_INFO
	.align		4
.L_196:
        /*0028*/ 	.byte	0x04, 0x17
        /*002a*/ 	.short	(.L_198 - .L_197)
.L_197:
        /*002c*/ 	.word	0x00000000
        /*0030*/ 	.short	0x0000
        /*0032*/ 	.short	0x0000
        /*0034*/ 	.byte	0x00, 0xf5, 0x21, 0x00


	//----- nvinfo : EIATTR_SPARSE_MMA_MASK
	.align		4
.L_198:
        /*0038*/ 	.byte	0x03, 0x50
        /*003a*/ 	.short	0x0000


	//----- nvinfo : EIATTR_MAXREG_COUNT
	.align		4
        /*003c*/ 	.byte	0x03, 0x1b
        /*003e*/ 	.short	0x00ff


	//----- nvinfo : EIATTR_MERCURY_ISA_VERSION
	.align		4
        /*0040*/ 	.byte	0x03, 0x5f
        /*0042*/ 	.short	0x0101


	//----- nvinfo : EIATTR_VRC_CTA_INIT_COUNT
	.align		4
        /*0044*/ 	.byte	0x02, 0x4a
	.zero		1
	.zero		1


	//----- nvinfo : EIATTR_EXIT_INSTR_OFFSETS
	.align		4
        /*0048*/ 	.byte	0x04, 0x1c
        /*004a*/ 	.short	(.L_200 - .L_199)


	//   ....[0]....
.L_199:
        /*004c*/ 	.word	0x00000090


	//   ....[1]....
        /*0050*/ 	.word	0x00000380


	//   ....[2]....
        /*0054*/ 	.word	0x000004c0


	//----- nvinfo : EIATTR_CRS_STACK_SIZE
	.align		4
.L_200:
        /*0058*/ 	.byte	0x04, 0x1e
        /*005a*/ 	.short	(.L_202 - .L_201)
.L_201:
        /*005c*/ 	.word	0x00000000


	//----- nvinfo : EIATTR_CBANK_PARAM_SIZE
	.align		4
.L_202:
        /*0060*/ 	.byte	0x03, 0x19
        /*0062*/ 	.short	0x0014


	//----- nvinfo : EIATTR_PARAM_CBANK
	.align		4
        /*0064*/ 	.byte	0x04, 0x0a
        /*0066*/ 	.short	(.L_204 - .L_203)
	.align		4
.L_203:
        /*0068*/ 	.word	index@(.nv.constant0._Z13linear_kernelPKdPdi)
        /*006c*/ 	.short	0x0380
        /*006e*/ 	.short	0x0014


	//----- nvinfo : EIATTR_SW_WAR
	.align		4
.L_204:
        /*0070*/ 	.byte	0x04, 0x36
        /*0072*/ 	.short	(.L_206 - .L_205)
.L_205:
        /*0074*/ 	.word	0x00000008
.L_206:


//--------------------- .nv.info._Z14sigmoid_kernelPKdPdi --------------------------
	.section	.nv.info._Z14sigmoid_kernelPKdPdi,"",@"SHT_CUDA_INFO"
	.sectionflags	@""
	.align	4


	//----- nvinfo : EIATTR_CUDA_API_VERSION
	.align		4
        /*0000*/ 	.byte	0x04, 0x37
        /*0002*/ 	.short	(.L_208 - .L_207)
.L_207:
        /*0004*/ 	.word	0x00000082


	//----- nvinfo : EIATTR_KPARAM_INFO
	.align		4
.L_208:
        /*0008*/ 	.byte	0x04, 0x17
        /*000a*/ 	.short	(.L_210 - .L_209)
.L_209:
        /*000c*/ 	.word	0x00000000
        /*0010*/ 	.short	0x0002
        /*0012*/ 	.short	0x0010
        /*0014*/ 	.byte	0x00, 0xf0, 0x11, 0x00


	//----- nvinfo : EIATTR_KPARAM_INFO
	.align		4
.L_210:
        /*0018*/ 	.byte	0x04, 0x17
        /*001a*/ 	.short	(.L_212 - .L_211)
.L_211:
        /*001c*/ 	.word	0x00000000
        /*0020*/ 	.short	0x0001
        /*0022*/ 	.short	0x0008
        /*0024*/ 	.byte	0x00, 0xf5, 0x21, 0x00


	//----- nvinfo : EIATTR_KPARAM_INFO
	.align		4
.L_212:
        /*0028*/ 	.byte	0x04, 0x17
        /*002a*/ 	.short	(.L_214 - .L_213)
.L_213:
        /*002c*/ 	.word	0x00000000
        /*0030*/ 	.short	0x0000
        /*0032*/ 	.short	0x0000
        /*0034*/ 	.byte	0x00, 0xf5, 0x21, 0x00


	//----- nvinfo : EIATTR_SPARSE_MMA_MASK
	.align		4
.L_214:
        /*0038*/ 	.byte	0x03, 0x50
        /*003a*/ 	.short	0x0000


	//----- nvinfo : EIATTR_MAXREG_COUNT
	.align		4
        /*003c*/ 	.byte	0x03, 0x1b
        /*003e*/ 	.short	0x00ff


	//----- nvinfo : EIATTR_MERCURY_ISA_VERSION
	.align		4
        /*0040*/ 	.byte	0x03, 0x5f
        /*0042*/ 	.short	0x0101


	//----- nvinfo : EIATTR_VRC_CTA_INIT_COUNT
	.align		4
        /*0044*/ 	.byte	0x02, 0x4a
	.zero		1
	.zero		1


	//----- nvinfo : EIATTR_EXIT_INSTR_OFFSETS
	.align		4
        /*0048*/ 	.byte	0x04, 0x1c
        /*004a*/ 	.short	(.L_216 - .L_215)


	//   ....[0]....
.L_215:
        /*004c*/ 	.word	0x00000070


	//   ....[1]....
        /*0050*/ 	.word	0x00000650


	//----- nvinfo : EIATTR_CRS_STACK_SIZE
	.align		4
.L_216:
        /*0054*/ 	.byte	0x04, 0x1e
        /*0056*/ 	.short	(.L_218 - .L_217)
.L_217:
        /*0058*/ 	.word	0x00000000


	//----- nvinfo : EIATTR_CBANK_PARAM_SIZE
	.align		4
.L_218:
        /*005c*/ 	.byte	0x03, 0x19
        /*005e*/ 	.short	0x0014


	//----- nvinfo : EIATTR_PARAM_CBANK
	.align		4
        /*0060*/ 	.byte	0x04, 0x0a
        /*0062*/ 	.short	(.L_220 - .L_219)
	.align		4
.L_219:
        /*0064*/ 	.word	index@(.nv.constant0._Z14sigmoid_kernelPKdPdi)
        /*0068*/ 	.short	0x0380
        /*006a*/ 	.short	0x0014


	//----- nvinfo : EIATTR_SW_WAR
	.align		4
.L_220:
        /*006c*/ 	.byte	0x04, 0x36
        /*006e*/ 	.short	(.L_222 - .L_221)
.L_221:
        /*0070*/ 	.word	0x00000008
.L_222:


//--------------------- .nv.info._Z11tanh_kernelPKdPdi --------------------------
	.section	.nv.info._Z11tanh_kernelPKdPdi,"",@"SHT_CUDA_INFO"
	.sectionflags	@""
	.align	4


	//----- nvinfo : EIATTR_CUDA_API_VERSION
	.align		4
        /*0000*/ 	.byte	0x04, 0x37
        /*0002*/ 	.short	(.L_224 - .L_223)
.L_223:
        /*0004*/ 	.word	0x00000082


	//----- nvinfo : EIATTR_KPARAM_INFO
	.align		4
.L_224:
        /*0008*/ 	.byte	0x04, 0x17
        /*000a*/ 	.short	(.L_226 - .L_225)
.L_225:
        /*000c*/ 	.word	0x00000000
        /*0010*/ 	.short	0x0002
        /*0012*/ 	.short	0x0010
        /*0014*/ 	.byte	0x00, 0xf0, 0x11, 0x00


	//----- nvinfo : EIATTR_KPARAM_INFO
	.align		4
.L_226:
        /*0018*/ 	.byte	0x04, 0x17
        /*001a*/ 	.short	(.L_228 - .L_227)
.L_227:
        /*001c*/ 	.word	0x00000000
        /*0020*/ 	.short	0x0001
        /*0022*/ 	.short	0x0008
        /*0024*/ 	.byte	0x00, 0xf5, 0x21, 0x00


	//----- nvinfo : EIATTR_KPARAM_INFO
	.align		4
.L_228:
        /*0028*/ 	.byte	0x04, 0x17
        /*002a*/ 	.short	(.L_230 - .L_229)
.L_229:
        /*002c*/ 	.word	0x00000000
        /*0030*/ 	.short	0x0000
        /*0032*/ 	.short	0x0000
        /*0034*/ 	.byte	0x00, 0xf5, 0x21, 0x00


	//----- nvinfo : EIATTR_SPARSE_MMA_MASK
	.align		4
.L_230:
        /*0038*/ 	.byte	0x03, 0x50
        /*003a*/ 	.short	0x0000


	//----- nvinfo : EIATTR_MAXREG_COUNT
	.align		4
        /*003c*/ 	.byte	0x03, 0x1b
        /*003e*/ 	.short	0x00ff


	//----- nvinfo : EIATTR_MERCURY_ISA_VERSION
	.align		4
        /*0040*/ 	.byte	0x03, 0x5f
        /*0042*/ 	.short	0x0101


	//----- nvinfo : EIATTR_VRC_CTA_INIT_COUNT
	.align		4
        /*0044*/ 	.byte	0x02, 0x4a
	.zero		1
	.zero		1


	//----- nvinfo : EIATTR_EXIT_INSTR_OFFSETS
	.align		4
        /*0048*/ 	.byte	0x04, 0x1c
        /*004a*/ 	.short	(.L_232 - .L_231)


	//   ....[0]....
.L_231:
        /*004c*/ 	.word	0x00000070


	//   ....[1]....
        /*0050*/ 	.word	0x000007a0


	//----- nvinfo : EIATTR_CRS_STACK_SIZE
	.align		4
.L_232:
        /*0054*/ 	.byte	0x04, 0x1e
        /*0056*/ 	.short	(.L_234 - .L_233)
.L_233:
        /*0058*/ 	.word	0x00000000


	//----- nvinfo : EIATTR_CBANK_PARAM_SIZE
	.align		4
.L_234:
        /*005c*/ 	.byte	0x03, 0x19
        /*005e*/ 	.short	0x0014


	//----- nvinfo : EIATTR_PARAM_CBANK
	.align		4
        /*0060*/ 	.byte	0x04, 0x0a
        /*0062*/ 	.short	(.L_236 - .L_235)
	.align		4
.L_235:
        /*0064*/ 	.word	index@(.nv.constant0._Z11tanh_kernelPKdPdi)
        /*0068*/ 	.short	0x0380
        /*006a*/ 	.short	0x0014


	//----- nvinfo : EIATTR_SW_WAR
	.align		4
.L_236:
        /*006c*/ 	.byte	0x04, 0x36
        /*006e*/ 	.short	(.L_238 - .L_237)
.L_237:
        /*0070*/ 	.word	0x00000008
.L_238:


//--------------------- .nv.callgraph             --------------------------
	.section	.nv.callgraph,"",@"SHT_CUDA_CALLGRAPH"
	.align	4
	.sectionentsize	8
	.align		4
        /*0000*/ 	.word	0x00000000
	.align		4
        /*0004*/ 	.word	0xffffffff
	.align		4
        /*0008*/ 	.word	0x00000000
	.align		4
        /*000c*/ 	.word	0xfffffffe
	.align		4
        /*0010*/ 	.word	0x00000000
	.align		4
        /*0014*/ 	.word	0xfffffffd
	.align		4
        /*0018*/ 	.word	0x00000000
	.align		4
        /*001c*/ 	.word	0xfffffffc


//--------------------- .nv.constant4             --------------------------
	.section	.nv.constant4,"a",@progbits
	.align	8
	.align		8
.nv.constant4:
        /*0000*/ 	.dword	_ZN34_INTERNAL_8310705f_4_k_cu_0f4ad1414cuda3std3__45__cpo5beginE
	.align		8
        /*0008*/ 	.dword	_ZN34_INTERNAL_8310705f_4_k_cu_0f4ad1414cuda3std3__45__cpo3endE
	.align		8
        /*0010*/ 	.dword	_ZN34_INTERNAL_8310705f_4_k_cu_0f4ad1414cuda3std3__45__cpo6cbeginE
	.align		8
        /*0018*/ 	.dword	_ZN34_INTERNAL_8310705f_4_k_cu_0f4ad1414cuda3std3__45__cpo4cendE
	.align		8
        /*0020*/ 	.dword	_ZN34_INTERNAL_8310705f_4_k_cu_0f4ad1414cuda3std3__45__cpo6rbeginE
	.align		8
        /*0028*/ 	.dword	_ZN34_INTERNAL_8310705f_4_k_cu_0f4ad1414cuda3std3__45__cpo4rendE
	.align		8
        /*0030*/ 	.dword	_ZN34_INTERNAL_8310705f_4_k_cu_0f4ad1414cuda3std3__45__cpo7crbeginE
	.align		8
        /*0038*/ 	.dword	_ZN34_INTERNAL_8310705f_4_k_cu_0f4ad1414cuda3std3__45__cpo5crendE
	.align		8
        /*0040*/ 	.dword	_ZN34_INTERNAL_8310705f_4_k_cu_0f4ad1414cuda3std3__436_GLOBAL__N__8310705f_4_k_cu_0f4ad1416ignoreE
	.align		8
        /*0048*/ 	.dword	_ZN34_INTERNAL_8310705f_4_k_cu_0f4ad1414cuda3std3__419piecewise_constructE
	.align		8
        /*0050*/ 	.dword	_ZN34_INTERNAL_8310705f_4_k_cu_0f4ad1414cuda3std3__48in_placeE
	.align		8
        /*0058*/ 	.dword	_ZN34_INTERNAL_8310705f_4_k_cu_0f4ad1414cuda3std3__420unreachable_sentinelE
	.align		8
        /*0060*/ 	.dword	_ZN34_INTERNAL_8310705f_4_k_cu_0f4ad1414cuda3std3__47nulloptE
	.align		8
        /*0068*/ 	.dword	_ZN34_INTERNAL_8310705f_4_k_cu_0f4ad1414cuda3std3__48unexpectE
	.align		8
        /*0070*/ 	.dword	_ZN34_INTERNAL_8310705f_4_k_cu_0f4ad1414cuda3std6ranges3__45__cpo4swapE
	.align		8
        /*0078*/ 	.dword	_ZN34_INTERNAL_8310705f_4_k_cu_0f4ad1414cuda3std6ranges3__45__cpo9iter_moveE
	.align		8
        /*0080*/ 	.dword	_ZN34_INTERNAL_8310705f_4_k_cu_0f4ad1414cuda3std6ranges3__45__cpo5beginE
	.align		8
        /*0088*/ 	.dword	_ZN34_INTERNAL_8310705f_4_k_cu_0f4ad1414cuda3std6ranges3__45__cpo3endE
	.align		8
        /*0090*/ 	.dword	_ZN34_INTERNAL_8310705f_4_k_cu_0f4ad1414cuda3std6ranges3__45__cpo6cbeginE
	.align		8
        /*0098*/ 	.dword	_ZN34_INTERNAL_8310705f_4_k_cu_0f4ad1414cuda3std6ranges3__45__cpo4cendE
	.align		8
        /*00a0*/ 	.dword	_ZN34_INTERNAL_8310705f_4_k_cu_0f4ad1414cuda3std6ranges3__45__cpo7advanceE
	.align		8
        /*00a8*/ 	.dword	_ZN34_INTERNAL_8310705f_4_k_cu_0f4ad1414cuda3std6ranges3__45__cpo9iter_swapE
	.align		8
        /*00b0*/ 	.dword	_ZN34_INTERNAL_8310705f_4_k_cu_0f4ad1414cuda3std6ranges3__45__cpo4nextE
	.align		8
        /*00b8*/ 	.dword	_ZN34_INTERNAL_8310705f_4_k_cu_0f4ad1414cuda3std6ranges3__45__cpo4prevE
	.align		8
        /*00c0*/ 	.dword	_ZN34_INTERNAL_8310705f_4_k_cu_0f4ad1414cuda3std6ranges3__45__cpo4dataE
	.align		8
        /*00c8*/ 	.dword	_ZN34_INTERNAL_8310705f_4_k_cu_0f4ad1414cuda3std6ranges3__45__cpo5cdataE
	.align		8
        /*00d0*/ 	.dword	_ZN34_INTERNAL_8310705f_4_k_cu_0f4ad1414cuda3std6ranges3__45__cpo4sizeE
	.align		8
        /*00d8*/ 	.dword	_ZN34_INTERNAL_8310705f_4_k_cu_0f4ad1414cuda3std6ranges3__45__cpo5ssizeE
	.align		8
        /*00e0*/ 	.dword	_ZN34_INTERNAL_8310705f_4_k_cu_0f4ad1414cuda3std6ranges3__45__cpo8distanceE
	.align		8
        /*00e8*/ 	.dword	_ZN34_INTERNAL_8310705f_4_k_cu_0f4ad1416thrust24THRUST_300001_SM_1000_NS8cuda_cub3parE
	.align		8
        /*00f0*/ 	.dword	_ZN34_INTERNAL_8310705f_4_k_cu_0f4ad1416thrust24THRUST_300001_SM_1000_NS8cuda_cub10par_nosyncE
	.align		8
        /*00f8*/ 	.dword	_ZN34_INTERNAL_8310705f_4_k_cu_0f4ad1416thrust24THRUST_300001_SM_1000_NS6system6detail10sequential3seqE
	.align		8
        /*0100*/ 	.dword	_ZN34_INTERNAL_8310705f_4_k_cu_0f4ad1416thrust24THRUST_300001_SM_1000_NS12placeholders2_1E
	.align		8
        /*0108*/ 	.dword	_ZN34_INTERNAL_8310705f_4_k_cu_0f4ad1416thrust24THRUST_300001_SM_1000_NS12placeholders2_2E
	.align		8
        /*0110*/ 	.dword	_ZN34_INTERNAL_8310705f_4_k_cu_0f4ad1416thrust24THRUST_300001_SM_1000_NS12placeholders2_3E
	.align		8
        /*0118*/ 	.dword	_ZN34_INTERNAL_8310705f_4_k_cu_0f4ad1416thrust24THRUST_300001_SM_1000_NS12placeholders2_4E
	.align		8
        /*0120*/ 	.dword	_ZN34_INTERNAL_8310705f_4_k_cu_0f4ad1416thrust24THRUST_300001_SM_1000_NS12placeholders2_5E
	.align		8
        /*0128*/ 	.dword	_ZN34_INTERNAL_8310705f_4_k_cu_0f4ad1416thrust24THRUST_300001_SM_1000_NS12placeholders2_6E
	.align		8
        /*0130*/ 	.dword	_ZN34_INTERNAL_8310705f_4_k_cu_0f4ad1416thrust24THRUST_300001_SM_1000_NS12placeholders2_7E
	.align		8
        /*0138*/ 	.dword	_ZN34_INTERNAL_8310705f_4_k_cu_0f4ad1416thrust24THRUST_300001_SM_1000_NS12placeholders2_8E
	.align		8
        /*0140*/ 	.dword	_ZN34_INTERNAL_8310705f_4_k_cu_0f4ad1416thrust24THRUST_300001_SM_1000_NS12placeholders2_9E
	.align		8
        /*0148*/ 	.dword	_ZN34_INTERNAL_8310705f_4_k_cu_0f4ad1416thrust24THRUST_300001_SM_1000_NS12placeholders3_10E
	.align		8
        /*0150*/ 	.dword	_ZN34_INTERNAL_8310705f_4_k_cu_0f4ad1416thrust24THRUST_300001_SM_1000_NS3seqE


//--------------------- .text._ZN3cub18CUB_300001_SM_10006detail11EmptyKernelIvEEvv --------------------------
	.section	.text._ZN3cub18CUB_300001_SM_10006detail11EmptyKernelIvEEvv,"ax",@progbits
	.align	128
        .global         _ZN3cub18CUB_300001_SM_10006detail11EmptyKernelIvEEvv
        .type           _ZN3cub18CUB_300001_SM_10006detail11EmptyKernelIvEEvv,@function
        .size           _ZN3cub18CUB_300001_SM_10006detail11EmptyKernelIvEEvv,(.L_x_54 - _ZN3cub18CUB_300001_SM_10006detail11EmptyKernelIvEEvv)
        .other          _ZN3cub18CUB_300001_SM_10006detail11EmptyKernelIvEEvv,@"STO_CUDA_ENTRY STV_DEFAULT"
_ZN3cub18CUB_300001_SM_10006detail11EmptyKernelIvEEvv:
.text._ZN3cub18CUB_300001_SM_10006detail11EmptyKernelIvEEvv:
[----:B------:R-:W-:Y:S01]  /*0000*/  LDC R1, c[0x0][0x37c] ;  /* 0x0000df00ff017b82 */ /* 0x000fe20000000800 */
[----:B------:R-:W-:Y:S05]  /*0010*/  EXIT ;  /* 0x000000000000794d */ /* 0x000fea0003800000 */
.L_x_0:
[----:B------:R-:W-:-:S00]  /*0020*/  BRA `(.L_x_0) ;  /* 0xfffffffc00fc7947 */ /* 0x000fc0000383ffff */
[----:B------:R-:W-:-:S00]  /*0030*/  NOP ;  /* 0x0000000000007918 */ /* 0x000fc00000000000 */
        /* <DEDUP_REMOVED lines=12> */
.L_x_54:


//--------------------- .text._Z33elementwise_multiplication_kernelPKdS0_Pdi --------------------------
	.section	.text._Z33elementwise_multiplication_kernelPKdS0_Pdi,"ax",@progbits
	.align	128
        .global         _Z33elementwise_multiplication_kernelPKdS0_Pdi
        .type           _Z33elementwise_multiplication_kernelPKdS0_Pdi,@function
        .size           _Z33elementwise_multiplication_kernelPKdS0_Pdi,(.L_x_55 - _Z33elementwise_multiplication_kernelPKdS0_Pdi)
        .other          _Z33elementwise_multiplication_kernelPKdS0_Pdi,@"STO_CUDA_ENTRY STV_DEFAULT"
_Z33elementwise_multiplication_kernelPKdS0_Pdi:
.text._Z33elementwise_multiplication_kernelPKdS0_Pdi:
[----:B------:R-:W-:Y:S01]  /*0000*/  LDC R1, c[0x0][0x37c] ;  /* 0x0000df00ff017b82 */ /* 0x000fe20000000800 */
[----:B------:R-:W0:Y:S01]  /*0010*/  S2R R3, SR_TID.X ;  /* 0x0000000000037919 */ /* 0x000e220000002100 */
[----:B------:R-:W1:Y:S06]  /*0020*/  LDCU UR4, c[0x0][0x370] ;  /* 0x00006e00ff0477ac */ /* 0x000e6c0008000800 */
[----:B------:R-:W0:Y:S01]  /*0030*/  S2UR UR5, SR_CTAID.X ;  /* 0x00000000000579c3 */ /* 0x000e220000002500 */
[----:B------:R-:W2:Y:S07]  /*0040*/  LDCU UR6, c[0x0][0x398] ;  /* 0x00007300ff0677ac */ /* 0x000eae0008000800 */
[----:B------:R-:W0:Y:S02]  /*0050*/  LDC R0, c[0x0][0x360] ;  /* 0x0000d800ff007b82 */ /* 0x000e240000000800 */
[----:B0-----:R-:W-:-:S02]  /*0060*/  IMAD R3, R0, UR5, R3 ;  /* 0x0000000500037c24 */ /* 0x001fc4000f8e0203 */
[----:B-1----:R-:W-:-:S03]  /*0070*/  IMAD R0, R0, UR4, RZ ;  /* 0x0000000400007c24 */ /* 0x002fc6000f8e02ff */
[----:B--2---:R-:W-:-:S13]  /*0080*/  ISETP.GE.AND P0, PT, R3, UR6, PT ;  /* 0x0000000603007c0c */ /* 0x004fda000bf06270 */
[----:B------:R-:W-:Y:S05]  /*0090*/  @P0 EXIT ;  /* 0x000000000000094d */ /* 0x000fea0003800000 */
[----:B------:R-:W0:Y:S01]  /*00a0*/  I2F.U32.RP R8, R0 ;  /* 0x0000000000087306 */ /* 0x000e220000209000 */
[C---:B------:R-:W-:Y:S01]  /*00b0*/  IMAD.IADD R2, R0.reuse, 0x1, R3 ;  /* 0x0000000100027824 */ /* 0x040fe200078e0203 */
[----:B------:R-:W-:Y:S01]  /*00c0*/  IADD3 R9, PT, PT, RZ, -R0, RZ ;  /* 0x80000000ff097210 */ /* 0x000fe20007ffe0ff */
[----:B------:R-:W1:Y:S01]  /*00d0*/  LDCU.64 UR4, c[0x0][0x358] ;  /* 0x00006b00ff0477ac */ /* 0x000e620008000a00 */
[----:B------:R-:W-:Y:S01]  /*00e0*/  ISETP.NE.U32.AND P2, PT, R0, RZ, PT ;  /* 0x000000ff0000720c */ /* 0x000fe20003f45070 */
[----:B------:R-:W-:Y:S01]  /*00f0*/  BSSY.RECONVERGENT B0, `(.L_x_1) ;  /* 0x000002a000007945 */ /* 0x000fe20003800200 */
[C---:B------:R-:W-:Y:S02]  /*0100*/  ISETP.GE.AND P0, PT, R2.reuse, UR6, PT ;  /* 0x0000000602007c0c */ /* 0x040fe4000bf06270 */
[----:B------:R-:W-:Y:S02]  /*0110*/  VIMNMX R7, PT, PT, R2, UR6, !PT ;  /* 0x0000000602077c48 */ /* 0x000fe4000ffe0100 */
[----:B------:R-:W-:-:S04]  /*0120*/  SEL R6, RZ, 0x1, P0 ;  /* 0x00000001ff067807 */ /* 0x000fc80000000000 */
[----:B------:R-:W-:Y:S01]  /*0130*/  IADD3 R7, PT, PT, R7, -R2, -R6 ;  /* 0x8000000207077210 */ /* 0x000fe20007ffe806 */
[----:B0-----:R-:W0:Y:S02]  /*0140*/  MUFU.RCP R8, R8 ;  /* 0x0000000800087308 */ /* 0x001e240000001000 */
[----:B0-----:R-:W-:-:S06]  /*0150*/  IADD3 R4, PT, PT, R8, 0xffffffe, RZ ;  /* 0x0ffffffe08047810 */ /* 0x001fcc0007ffe0ff */
[----:B------:R0:W2:Y:S02]  /*0160*/  F2I.FTZ.U32.TRUNC.NTZ R5, R4 ;  /* 0x0000000400057305 */ /* 0x0000a4000021f000 */
[----:B0-----:R-:W-:Y:S02]  /*0170*/  HFMA2 R4, -RZ, RZ, 0, 0 ;  /* 0x00000000ff047431 */ /* 0x001fe400000001ff */
[----:B--2---:R-:W-:-:S04]  /*0180*/  IMAD R9, R9, R5, RZ ;  /* 0x0000000509097224 */ /* 0x004fc800078e02ff */
[----:B------:R-:W-:-:S06]  /*0190*/  IMAD.HI.U32 R8, R5, R9, R4 ;  /* 0x0000000905087227 */ /* 0x000fcc00078e0004 */
[----:B------:R-:W-:-:S05]  /*01a0*/  IMAD.HI.U32 R5, R8, R7, RZ ;  /* 0x0000000708057227 */ /* 0x000fca00078e00ff */
[----:B------:R-:W-:-:S05]  /*01b0*/  IADD3 R2, PT, PT, -R5, RZ, RZ ;  /* 0x000000ff05027210 */ /* 0x000fca0007ffe1ff */
[----:B------:R-:W-:-:S05]  /*01c0*/  IMAD R7, R0, R2, R7 ;  /* 0x0000000200077224 */ /* 0x000fca00078e0207 */
[----:B------:R-:W-:-:S13]  /*01d0*/  ISETP.GE.U32.AND P0, PT, R7, R0, PT ;  /* 0x000000000700720c */ /* 0x000fda0003f06070 */
[----:B------:R-:W-:Y:S01]  /*01e0*/  @P0 IMAD.IADD R7, R7, 0x1, -R0 ;  /* 0x0000000107070824 */ /* 0x000fe200078e0a00 */
[----:B------:R-:W-:-:S04]  /*01f0*/  @P0 IADD3 R5, PT, PT, R5, 0x1, RZ ;  /* 0x0000000105050810 */ /* 0x000fc80007ffe0ff */
[----:B------:R-:W-:-:S13]  /*0200*/  ISETP.GE.U32.AND P1, PT, R7, R0, PT ;  /* 0x000000000700720c */ /* 0x000fda0003f26070 */
[----:B------:R-:W-:Y:S02]  /*0210*/  @P1 IADD3 R5, PT, PT, R5, 0x1, RZ ;  /* 0x0000000105051810 */ /* 0x000fe40007ffe0ff */
[----:B------:R-:W-:-:S05]  /*0220*/  @!P2 LOP3.LUT R5, RZ, R0, RZ, 0x33, !PT ;  /* 0x00000000ff05a212 */ /* 0x000fca00078e33ff */
[----:B------:R-:W-:-:S05]  /*0230*/  IMAD.IADD R2, R6, 0x1, R5 ;  /* 0x0000000106027824 */ /* 0x000fca00078e0205 */
[C---:B------:R-:W-:Y:S02]  /*0240*/  LOP3.LUT R4, R2.reuse, 0x3, RZ, 0xc0, !PT ;  /* 0x0000000302047812 */ /* 0x040fe400078ec0ff */
[----:B------:R-:W-:Y:S02]  /*0250*/  ISETP.GE.U32.AND P1, PT, R2, 0x3, PT ;  /* 0x000000030200780c */ /* 0x000fe40003f26070 */
[----:B------:R-:W-:-:S13]  /*0260*/  ISETP.NE.AND P0, PT, R4, 0x3, PT ;  /* 0x000000030400780c */ /* 0x000fda0003f05270 */
[----:B-1----:R-:W-:Y:S05]  /*0270*/  @!P0 BRA `(.L_x_2) ;  /* 0x0000000000448947 */ /* 0x002fea0003800000 */
[----:B------:R-:W0:Y:S01]  /*0280*/  LDC.64 R4, c[0x0][0x390] ;  /* 0x0000e400ff047b82 */ /* 0x000e220000000a00 */
[----:B------:R-:W-:-:S04]  /*0290*/  IADD3 R2, PT, PT, R2, 0x1, RZ ;  /* 0x0000000102027810 */ /* 0x000fc80007ffe0ff */
[----:B------:R-:W-:-:S03]  /*02a0*/  LOP3.LUT R2, R2, 0x3, RZ, 0xc0, !PT ;  /* 0x0000000302027812 */ /* 0x000fc600078ec0ff */
[----:B------:R-:W1:Y:S01]  /*02b0*/  LDC.64 R6, c[0x0][0x380] ;  /* 0x0000e000ff067b82 */ /* 0x000e620000000a00 */
[----:B------:R-:W-:-:S07]  /*02c0*/  IADD3 R2, PT, PT, -R2, RZ, RZ ;  /* 0x000000ff02027210 */ /* 0x000fce0007ffe1ff */
[----:B------:R-:W2:Y:S02]  /*02d0*/  LDC.64 R8, c[0x0][0x388] ;  /* 0x0000e200ff087b82 */ /* 0x000ea40000000a00 */
.L_x_3:
[----:B--2---:R-:W-:-:S04]  /*02e0*/  IMAD.WIDE R12, R3, 0x8, R8 ;  /* 0x00000008030c7825 */ /* 0x004fc800078e0208 */
[C---:B-1----:R-:W-:Y:S02]  /*02f0*/  IMAD.WIDE R14, R3.reuse, 0x8, R6 ;  /* 0x00000008030e7825 */ /* 0x042fe400078e0206 */
[----:B------:R-:W2:Y:S04]  /*0300*/  LDG.E.64 R12, desc[UR4][R12.64] ;  /* 0x000000040c0c7981 */ /* 0x000ea8000c1e1b00 */
[----:B------:R-:W2:Y:S01]  /*0310*/  LDG.E.64 R14, desc[UR4][R14.64] ;  /* 0x000000040e0e7981 */ /* 0x000ea2000c1e1b00 */
[----:B0--3--:R-:W-:Y:S01]  /*0320*/  IMAD.WIDE R10, R3, 0x8, R4 ;  /* 0x00000008030a7825 */ /* 0x009fe200078e0204 */
[----:B------:R-:W-:-:S03]  /*0330*/  IADD3 R3, PT, PT, R0, R3, RZ ;  /* 0x0000000300037210 */ /* 0x000fc60007ffe0ff */
[----:B------:R-:W-:-:S05]  /*0340*/  VIADD R2, R2, 0x1 ;  /* 0x0000000102027836 */ /* 0x000fca0000000000 */
[----:B------:R-:W-:Y:S01]  /*0350*/  ISETP.NE.AND P0, PT, R2, RZ, PT ;  /* 0x000000ff0200720c */ /* 0x000fe20003f05270 */
[----:B--2---:R-:W-:-:S07]  /*0360*/  DMUL R16, R14, R12 ;  /* 0x0000000c0e107228 */ /* 0x004fce0000000000 */
[----:B------:R3:W-:Y:S05]  /*0370*/  STG.E.64 desc[UR4][R10.64], R16 ;  /* 0x000000100a007986 */ /* 0x0007ea000c101b04 */
[----:B------:R-:W-:Y:S05]  /*0380*/  @P0 BRA `(.L_x_3) ;  /* 0xfffffffc00d40947 */ /* 0x000fea000383ffff */
.L_x_2:
[----:B------:R-:W-:Y:S05]  /*0390*/  BSYNC.RECONVERGENT B0 ;  /* 0x0000000000007941 */ /* 0x000fea0003800200 */
.L_x_1:
[----:B------:R-:W-:Y:S05]  /*03a0*/  @!P1 EXIT ;  /* 0x000000000000994d */ /* 0x000fea0003800000 */
.L_x_4:
[----:B0-----:R-:W0:Y:S08]  /*03b0*/  LDC.64 R4, c[0x0][0x380] ;  /* 0x0000e000ff047b82 */ /* 0x001e300000000a00 */
[----:B------:R-:W3:Y:S08]  /*03c0*/  LDC.64 R6, c[0x0][0x388] ;  /* 0x0000e200ff067b82 */ /* 0x000ef00000000a00 */
[----:B------:R-:W1:Y:S01]  /*03d0*/  LDC.64 R8, c[0x0][0x390] ;  /* 0x0000e400ff087b82 */ /* 0x000e620000000a00 */
[----:B0-----:R-:W-:-:S05]  /*03e0*/  IMAD.WIDE R14, R3, 0x8, R4 ;  /* 0x00000008030e7825 */ /* 0x001fca00078e0204 */
[----:B------:R-:W2:Y:S01]  /*03f0*/  LDG.E.64 R4, desc[UR4][R14.64] ;  /* 0x000000040e047981 */ /* 0x000ea2000c1e1b00 */
[----:B---3--:R-:W-:-:S05]  /*0400*/  IMAD.WIDE R16, R3, 0x8, R6 ;  /* 0x0000000803107825 */ /* 0x008fca00078e0206 */
[----:B------:R-:W2:Y:S01]  /*0410*/  LDG.E.64 R6, desc[UR4][R16.64] ;  /* 0x0000000410067981 */ /* 0x000ea2000c1e1b00 */
[----:B------:R-:W-:-:S04]  /*0420*/  IMAD.WIDE R10, R0, 0x8, R16 ;  /* 0x00000008000a7825 */ /* 0x000fc800078e0210 */
[----:B-1----:R-:W-:Y:S01]  /*0430*/  IMAD.WIDE R22, R3, 0x8, R8 ;  /* 0x0000000803167825 */ /* 0x002fe200078e0208 */
[----:B--2---:R-:W-:-:S03]  /*0440*/  DMUL R4, R4, R6 ;  /* 0x0000000604047228 */ /* 0x004fc60000000000 */
[----:B------:R-:W-:-:S04]  /*0450*/  IMAD.WIDE R6, R0, 0x8, R14 ;  /* 0x0000000800067825 */ /* 0x000fc800078e020e */
[----:B------:R0:W-:Y:S04]  /*0460*/  STG.E.64 desc[UR4][R22.64], R4 ;  /* 0x0000000416007986 */ /* 0x0001e8000c101b04 */
[----:B------:R-:W2:Y:S04]  /*0470*/  LDG.E.64 R8, desc[UR4][R6.64] ;  /* 0x0000000406087981 */ /* 0x000ea8000c1e1b00 */
[----:B------:R-:W2:Y:S01]  /*0480*/  LDG.E.64 R12, desc[UR4][R10.64] ;  /* 0x000000040a0c7981 */ /* 0x000ea2000c1e1b00 */
[----:B------:R-:W-:-:S04]  /*0490*/  IMAD.WIDE R14, R0, 0x8, R6 ;  /* 0x00000008000e7825 */ /* 0x000fc800078e0206 */
[----:B------:R-:W-:Y:S01]  /*04a0*/  IMAD.WIDE R18, R0, 0x8, R10 ;  /* 0x0000000800127825 */ /* 0x000fe200078e020a */
[----:B--2---:R-:W-:-:S03]  /*04b0*/  DMUL R8, R8, R12 ;  /* 0x0000000c08087228 */ /* 0x004fc60000000000 */
[----:B------:R-:W-:-:S05]  /*04c0*/  IMAD.WIDE R12, R0, 0x8, R22 ;  /* 0x00000008000c7825 */ /* 0x000fca00078e0216 */
[----:B------:R1:W-:Y:S04]  /*04d0*/  STG.E.64 desc[UR4][R12.64], R8 ;  /* 0x000000080c007986 */ /* 0x0003e8000c101b04 */
[----:B------:R-:W2:Y:S04]  /*04e0*/  LDG.E.64 R16, desc[UR4][R14.64] ;  /* 0x000000040e107981 */ /* 0x000ea8000c1e1b00 */
[----:B------:R-:W2:Y:S01]  /*04f0*/  LDG.E.64 R20, desc[UR4][R18.64] ;  /* 0x0000000412147981 */ /* 0x000ea2000c1e1b00 */
[----:B0-----:R-:W-:-:S04]  /*0500*/  IMAD.WIDE R4, R0, 0x8, R12 ;  /* 0x0000000800047825 */ /* 0x001fc800078e020c */
[----:B------:R-:W-:-:S04]  /*0510*/  IMAD.WIDE R6, R0, 0x8, R14 ;  /* 0x0000000800067825 */ /* 0x000fc800078e020e */
[----:B------:R-:W-:Y:S01]  /*0520*/  IMAD.WIDE R10, R0, 0x8, R18 ;  /* 0x00000008000a7825 */ /* 0x000fe200078e0212 */
[----:B--2---:R-:W-:-:S07]  /*0530*/  DMUL R16, R16, R20 ;  /* 0x0000001410107228 */ /* 0x004fce0000000000 */
[----:B------:R0:W-:Y:S04]  /*0540*/  STG.E.64 desc[UR4][R4.64], R16 ;  /* 0x0000001004007986 */ /* 0x0001e8000c101b04 */
[----:B------:R-:W2:Y:S04]  /*0550*/  LDG.E.64 R6, desc[UR4][R6.64] ;  /* 0x0000000406067981 */ /* 0x000ea8000c1e1b00 */
[----:B------:R-:W2:Y:S01]  /*0560*/  LDG.E.64 R10, desc[UR4][R10.64] ;  /* 0x000000040a0a7981 */ /* 0x000ea2000c1e1b00 */
[C---:B-1----:R-:W-:Y:S01]  /*0570*/  IMAD.WIDE R8, R0.reuse, 0x8, R4 ;  /* 0x0000000800087825 */ /* 0x042fe200078e0204 */
[----:B------:R-:W-:-:S04]  /*0580*/  LEA R3, R0, R3, 0x2 ;  /* 0x0000000300037211 */ /* 0x000fc800078e10ff */
[----:B------:R-:W-:Y:S01]  /*0590*/  ISETP.GE.AND P0, PT, R3, UR6, PT ;  /* 0x0000000603007c0c */ /* 0x000fe2000bf06270 */
[----:B--2---:R-:W-:-:S07]  /*05a0*/  DMUL R20, R6, R10 ;  /* 0x0000000a06147228 */ /* 0x004fce0000000000 */
[----:B------:R0:W-:Y:S05]  /*05b0*/  STG.E.64 desc[UR4][R8.64], R20 ;  /* 0x0000001408007986 */ /* 0x0001ea000c101b04 */
[----:B------:R-:W-:Y:S05]  /*05c0*/  @!P0 BRA `(.L_x_4) ;  /* 0xfffffffc00788947 */ /* 0x000fea000383ffff */
[----:B------:R-:W-:Y:S05]  /*05d0*/  EXIT ;  /* 0x000000000000794d */ /* 0x000fea0003800000 */
.L_x_5:
        /* <DEDUP_REMOVED lines=10> */
.L_x_55:


//--------------------- .text._Z36mean_squared_error_derivative_kernelPKdS0_Pdi --------------------------
	.section	.text._Z36mean_squared_error_derivative_kernelPKdS0_Pdi,"ax",@progbits
	.align	128
        .global         _Z36mean_squared_error_derivative_kernelPKdS0_Pdi
        .type           _Z36mean_squared_error_derivative_kernelPKdS0_Pdi,@function
        .size           _Z36mean_squared_error_derivative_kernelPKdS0_Pdi,(.L_x_56 - _Z36mean_squared_error_derivative_kernelPKdS0_Pdi)
        .other          _Z36mean_squared_error_derivative_kernelPKdS0_Pdi,@"STO_CUDA_ENTRY STV_DEFAULT"
_Z36mean_squared_error_derivative_kernelPKdS0_Pdi:
.text._Z36mean_squared_error_derivative_kernelPKdS0_Pdi:
        /* <DEDUP_REMOVED lines=46> */
.L_x_8:
[----:B--2---:R-:W-:-:S04]  /*02e0*/  IMAD.WIDE R12, R3, 0x8, R4 ;  /* 0x00000008030c7825 */ /* 0x004fc800078e0204 */
[----:B-1----:R-:W-:Y:S02]  /*02f0*/  IMAD.WIDE R14, R3, 0x8, R6 ;  /* 0x00000008030e7825 */ /* 0x002fe400078e0206 */
[----:B------:R-:W2:Y:S04]  /*0300*/  LDG.E.64 R12, desc[UR4][R12.64] ;  /* 0x000000040c0c7981 */ /* 0x000ea8000c1e1b00 */
[----:B------:R-:W2:Y:S01]  /*0310*/  LDG.E.64 R14, desc[UR4][R14.64] ;  /* 0x000000040e0e7981 */ /* 0x000ea2000c1e1b00 */
[----:B------:R-:W-:-:S05]  /*0320*/  VIADD R2, R2, 0x1 ;  /* 0x0000000102027836 */ /* 0x000fca0000000000 */
[----:B------:R-:W-:Y:S01]  /*0330*/  ISETP.NE.AND P0, PT, R2, RZ, PT ;  /* 0x000000ff0200720c */ /* 0x000fe20003f05270 */
[----:B--23--:R-:W-:-:S08]  /*0340*/  DADD R10, R14, -R12 ;  /* 0x000000000e0a7229 */ /* 0x00cfd0000000080c */
[----:B------:R-:W-:Y:S01]  /*0350*/  DADD R16, R10, R10 ;  /* 0x000000000a107229 */ /* 0x000fe2000000000a */
[----:B0-----:R-:W-:Y:S01]  /*0360*/  IMAD.WIDE R10, R3, 0x8, R8 ;  /* 0x00000008030a7825 */ /* 0x001fe200078e0208 */
[----:B------:R-:W-:-:S05]  /*0370*/  IADD3 R3, PT, PT, R0, R3, RZ ;  /* 0x0000000300037210 */ /* 0x000fca0007ffe0ff */
[----:B------:R3:W-:Y:S01]  /*0380*/  STG.E.64 desc[UR4][R10.64], R16 ;  /* 0x000000100a007986 */ /* 0x0007e2000c101b04 */
[----:B------:R-:W-:Y:S05]  /*0390*/  @P0 BRA `(.L_x_8) ;  /* 0xfffffffc00d00947 */ /* 0x000fea000383ffff */
.L_x_7:
[----:B------:R-:W-:Y:S05]  /*03a0*/  BSYNC.RECONVERGENT B0 ;  /* 0x0000000000007941 */ /* 0x000fea0003800200 */
.L_x_6:
[----:B------:R-:W-:Y:S05]  /*03b0*/  @!P1 EXIT ;  /* 0x000000000000994d */ /* 0x000fea0003800000 */
.L_x_9:
        /* <DEDUP_REMOVED lines=9> */
[----:B--2---:R-:W-:-:S03]  /*0450*/  DADD R4, R4, -R6 ;  /* 0x0000000004047229 */ /* 0x004fc60000000806 */
[----:B------:R-:W-:-:S05]  /*0460*/  IMAD.WIDE R6, R0, 0x8, R14 ;  /* 0x0000000800067825 */ /* 0x000fca00078e020e */
[----:B------:R-:W-:-:S07]  /*0470*/  DADD R4, R4, R4 ;  /* 0x0000000004047229 */ /* 0x000fce0000000004 */
[----:B------:R0:W-:Y:S04]  /*0480*/  STG.E.64 desc[UR4][R22.64], R4 ;  /* 0x0000000416007986 */ /* 0x0001e8000c101b04 */
[----:B------:R-:W2:Y:S04]  /*0490*/  LDG.E.64 R8, desc[UR4][R6.64] ;  /* 0x0000000406087981 */ /* 0x000ea8000c1e1b00 */
[----:B------:R-:W2:Y:S01]  /*04a0*/  LDG.E.64 R12, desc[UR4][R10.64] ;  /* 0x000000040a0c7981 */ /* 0x000ea2000c1e1b00 */
[----:B------:R-:W-:-:S04]  /*04b0*/  IMAD.WIDE R14, R0, 0x8, R6 ;  /* 0x00000008000e7825 */ /* 0x000fc800078e0206 */
[----:B------:R-:W-:Y:S01]  /*04c0*/  IMAD.WIDE R18, R0, 0x8, R10 ;  /* 0x0000000800127825 */ /* 0x000fe200078e020a */
[----:B--2---:R-:W-:-:S03]  /*04d0*/  DADD R8, R8, -R12 ;  /* 0x0000000008087229 */ /* 0x004fc6000000080c */
[----:B------:R-:W-:-:S05]  /*04e0*/  IMAD.WIDE R12, R0, 0x8, R22 ;  /* 0x00000008000c7825 */ /* 0x000fca00078e0216 */
[----:B------:R-:W-:-:S07]  /*04f0*/  DADD R8, R8, R8 ;  /* 0x0000000008087229 */ /* 0x000fce0000000008 */
[----:B------:R1:W-:Y:S04]  /*0500*/  STG.E.64 desc[UR4][R12.64], R8 ;  /* 0x000000080c007986 */ /* 0x0003e8000c101b04 */
[----:B------:R-:W2:Y:S04]  /*0510*/  LDG.E.64 R16, desc[UR4][R14.64] ;  /* 0x000000040e107981 */ /* 0x000ea8000c1e1b00 */
[----:B------:R-:W2:Y:S01]  /*0520*/  LDG.E.64 R20, desc[UR4][R18.64] ;  /* 0x0000000412147981 */ /* 0x000ea2000c1e1b00 */
[----:B0-----:R-:W-:-:S04]  /*0530*/  IMAD.WIDE R4, R0, 0x8, R12 ;  /* 0x0000000800047825 */ /* 0x001fc800078e020c */
[----:B------:R-:W-:-:S04]  /*0540*/  IMAD.WIDE R6, R0, 0x8, R14 ;  /* 0x0000000800067825 */ /* 0x000fc800078e020e */
[----:B------:R-:W-:Y:S01]  /*0550*/  IMAD.WIDE R10, R0, 0x8, R18 ;  /* 0x00000008000a7825 */ /* 0x000fe200078e0212 */
[----:B--2---:R-:W-:-:S08]  /*0560*/  DADD R16, R16, -R20 ;  /* 0x0000000010107229 */ /* 0x004fd00000000814 */
[----:B------:R-:W-:-:S07]  /*0570*/  DADD R16, R16, R16 ;  /* 0x0000000010107229 */ /* 0x000fce0000000010 */
[----:B------:R0:W-:Y:S04]  /*0580*/  STG.E.64 desc[UR4][R4.64], R16 ;  /* 0x0000001004007986 */ /* 0x0001e8000c101b04 */
[----:B------:R-:W2:Y:S04]  /*0590*/  LDG.E.64 R6, desc[UR4][R6.64] ;  /* 0x0000000406067981 */ /* 0x000ea8000c1e1b00 */
[----:B------:R-:W2:Y:S01]  /*05a0*/  LDG.E.64 R10, desc[UR4][R10.64] ;  /* 0x000000040a0a7981 */ /* 0x000ea2000c1e1b00 */
[C---:B-1----:R-:W-:Y:S01]  /*05b0*/  IMAD.WIDE R12, R0.reuse, 0x8, R4 ;  /* 0x00000008000c7825 */ /* 0x042fe200078e0204 */
[----:B------:R-:W-:-:S04]  /*05c0*/  LEA R3, R0, R3, 0x2 ;  /* 0x0000000300037211 */ /* 0x000fc800078e10ff */
[----:B------:R-:W-:Y:S01]  /*05d0*/  ISETP.GE.AND P0, PT, R3, UR6, PT ;  /* 0x0000000603007c0c */ /* 0x000fe2000bf06270 */
[----:B--2---:R-:W-:-:S08]  /*05e0*/  DADD R8, R6, -R10 ;  /* 0x0000000006087229 */ /* 0x004fd0000000080a */
[----:B------:R-:W-:-:S07]  /*05f0*/  DADD R8, R8, R8 ;  /* 0x0000000008087229 */ /* 0x000fce0000000008 */
[----:B------:R0:W-:Y:S01]  /*0600*/  STG.E.64 desc[UR4][R12.64], R8 ;  /* 0x000000080c007986 */ /* 0x0001e2000c101b04 */
[----:B------:R-:W-:Y:S05]  /*0610*/  @!P0 BRA `(.L_x_9) ;  /* 0xfffffffc00688947 */ /* 0x000fea000383ffff */
[----:B------:R-:W-:Y:S05]  /*0620*/  EXIT ;  /* 0x000000000000794d */ /* 0x000fea0003800000 */
.L_x_10:
        /* <DEDUP_REMOVED lines=13> */
.L_x_56:


//--------------------- .text._Z24linear_derivative_kernelPKdPdi --------------------------
	.section	.text._Z24linear_derivative_kernelPKdPdi,"ax",@progbits
	.align	128
        .global         _Z24linear_derivative_kernelPKdPdi
        .type           _Z24linear_derivative_kernelPKdPdi,@function
        .size           _Z24linear_derivative_kernelPKdPdi,(.L_x_57 - _Z24linear_derivative_kernelPKdPdi)
        .other          _Z24linear_derivative_kernelPKdPdi,@"STO_CUDA_ENTRY STV_DEFAULT"
_Z24linear_derivative_kernelPKdPdi:
.text._Z24linear_derivative_kernelPKdPdi:
        /* <DEDUP_REMOVED lines=11> */
[C---:B------:R-:W-:Y:S01]  /*00b0*/  IADD3 R2, PT, PT, R0.reuse, R3, RZ ;  /* 0x0000000300027210 */ /* 0x040fe20007ffe0ff */
[----:B------:R-:W-:Y:S01]  /*00c0*/  IMAD.MOV R9, RZ, RZ, -R0 ;  /* 0x000000ffff097224 */ /* 0x000fe200078e0a00 */
[----:B------:R-:W-:Y:S01]  /*00d0*/  ISETP.NE.U32.AND P2, PT, R0, RZ, PT ;  /* 0x000000ff0000720c */ /* 0x000fe20003f45070 */
[----:B------:R-:W1:Y:S01]  /*00e0*/  LDCU.64 UR4, c[0x0][0x358] ;  /* 0x00006b00ff0477ac */ /* 0x000e620008000a00 */
[C---:B------:R-:W-:Y:S01]  /*00f0*/  ISETP.GE.AND P0, PT, R2.reuse, UR6, PT ;  /* 0x0000000602007c0c */ /* 0x040fe2000bf06270 */
[----:B------:R-:W-:Y:S01]  /*0100*/  BSSY.RECONVERGENT B0, `(.L_x_11) ;  /* 0x0000024000007945 */ /* 0x000fe20003800200 */
[----:B------:R-:W-:Y:S02]  /*0110*/  VIMNMX R7, PT, PT, R2, UR6, !PT ;  /* 0x0000000602077c48 */ /* 0x000fe4000ffe0100 */
[----:B------:R-:W-:-:S04]  /*0120*/  SEL R6, RZ, 0x1, P0 ;  /* 0x00000001ff067807 */ /* 0x000fc80000000000 */
[----:B------:R-:W-:Y:S01]  /*0130*/  IADD3 R7, PT, PT, R7, -R2, -R6 ;  /* 0x8000000207077210 */ /* 0x000fe20007ffe806 */
[----:B0-----:R-:W0:Y:S02]  /*0140*/  MUFU.RCP R8, R8 ;  /* 0x0000000800087308 */ /* 0x001e240000001000 */
[----:B0-----:R-:W-:-:S06]  /*0150*/  VIADD R4, R8, 0xffffffe ;  /* 0x0ffffffe08047836 */ /* 0x001fcc0000000000 */
[----:B------:R0:W2:Y:S02]  /*0160*/  F2I.FTZ.U32.TRUNC.NTZ R5, R4 ;  /* 0x0000000400057305 */ /* 0x0000a4000021f000 */
[----:B0-----:R-:W-:Y:S02]  /*0170*/  IMAD.MOV.U32 R4, RZ, RZ, RZ ;  /* 0x000000ffff047224 */ /* 0x001fe400078e00ff */
[----:B--2---:R-:W-:-:S04]  /*0180*/  IMAD R9, R9, R5, RZ ;  /* 0x0000000509097224 */ /* 0x004fc800078e02ff */
[----:B------:R-:W-:-:S06]  /*0190*/  IMAD.HI.U32 R8, R5, R9, R4 ;  /* 0x0000000905087227 */ /* 0x000fcc00078e0004 */
[----:B------:R-:W-:-:S04]  /*01a0*/  IMAD.HI.U32 R5, R8, R7, RZ ;  /* 0x0000000708057227 */ /* 0x000fc800078e00ff */
[----:B------:R-:W-:-:S04]  /*01b0*/  IMAD.MOV R2, RZ, RZ, -R5 ;  /* 0x000000ffff027224 */ /* 0x000fc800078e0a05 */
[----:B------:R-:W-:-:S05]  /*01c0*/  IMAD R7, R0, R2, R7 ;  /* 0x0000000200077224 */ /* 0x000fca00078e0207 */
[----:B------:R-:W-:-:S13]  /*01d0*/  ISETP.GE.U32.AND P0, PT, R7, R0, PT ;  /* 0x000000000700720c */ /* 0x000fda0003f06070 */
[----:B------:R-:W-:Y:S01]  /*01e0*/  @P0 IADD3 R7, PT, PT, -R0, R7, RZ ;  /* 0x0000000700070210 */ /* 0x000fe20007ffe1ff */
[----:B------:R-:W-:-:S03]  /*01f0*/  @P0 VIADD R5, R5, 0x1 ;  /* 0x0000000105050836 */ /* 0x000fc60000000000 */
        /* <DEDUP_REMOVED lines=9> */
[----:B------:R-:W-:Y:S01]  /*0290*/  IADD3 R2, PT, PT, R2, 0x1, RZ ;  /* 0x0000000102027810 */ /* 0x000fe20007ffe0ff */
[----:B------:R-:W-:Y:S02]  /*02a0*/  HFMA2 R9, -RZ, RZ, 1.984375, 0 ;  /* 0x3ff00000ff097431 */ /* 0x000fe400000001ff */
[----:B------:R-:W-:Y:S01]  /*02b0*/  IMAD.MOV.U32 R8, RZ, RZ, 0x0 ;  /* 0x00000000ff087424 */ /* 0x000fe200078e00ff */
[----:B------:R-:W-:-:S05]  /*02c0*/  LOP3.LUT R2, R2, 0x3, RZ, 0xc0, !PT ;  /* 0x0000000302027812 */ /* 0x000fca00078ec0ff */
[----:B------:R-:W-:-:S07]  /*02d0*/  IMAD.MOV R2, RZ, RZ, -R2 ;  /* 0x000000ffff027224 */ /* 0x000fce00078e0a02 */
.L_x_13:
[----:B0-----:R-:W-:Y:S01]  /*02e0*/  IMAD.WIDE R4, R3, 0x8, R6 ;  /* 0x0000000803047825 */ /* 0x001fe200078e0206 */
[----:B------:R-:W-:-:S03]  /*02f0*/  IADD3 R2, PT, PT, R2, 0x1, RZ ;  /* 0x0000000102027810 */ /* 0x000fc60007ffe0ff */
[----:B------:R-:W-:Y:S01]  /*0300*/  IMAD.IADD R3, R0, 0x1, R3 ;  /* 0x0000000100037824 */ /* 0x000fe200078e0203 */
[----:B------:R1:W-:Y:S01]  /*0310*/  STG.E.64 desc[UR4][R4.64], R8 ;  /* 0x0000000804007986 */ /* 0x0003e2000c101b04 */
[----:B------:R-:W-:-:S13]  /*0320*/  ISETP.NE.AND P0, PT, R2, RZ, PT ;  /* 0x000000ff0200720c */ /* 0x000fda0003f05270 */
[----:B-1----:R-:W-:Y:S05]  /*0330*/  @P0 BRA `(.L_x_13) ;  /* 0xfffffffc00e80947 */ /* 0x002fea000383ffff */
.L_x_12:
[----:B------:R-:W-:Y:S05]  /*0340*/  BSYNC.RECONVERGENT B0 ;  /* 0x0000000000007941 */ /* 0x000fea0003800200 */
.L_x_11:
[----:B------:R-:W-:Y:S05]  /*0350*/  @!P1 EXIT ;  /* 0x000000000000994d */ /* 0x000fea0003800000 */
[----:B------:R-:W0:Y:S01]  /*0360*/  LDC.64 R10, c[0x0][0x388] ;  /* 0x0000e200ff0a7b82 */ /* 0x000e220000000a00 */
[----:B------:R-:W-:Y:S01]  /*0370*/  MOV R14, 0x0 ;  /* 0x00000000000e7802 */ /* 0x000fe20000000f00 */
[----:B------:R-:W-:-:S07]  /*0380*/  IMAD.MOV.U32 R15, RZ, RZ, 0x3ff00000 ;  /* 0x3ff00000ff0f7424 */ /* 0x000fce00078e00ff */
.L_x_14:
[----:B01----:R-:W-:Y:S01]  /*0390*/  IMAD.WIDE R12, R3, 0x8, R10 ;  /* 0x00000008030c7825 */ /* 0x003fe200078e020a */
[----:B------:R-:W-:-:S04]  /*03a0*/  LEA R3, R0, R3, 0x2 ;  /* 0x0000000300037211 */ /* 0x000fc800078e10ff */
[----:B------:R1:W-:Y:S01]  /*03b0*/  STG.E.64 desc[UR4][R12.64], R14 ;  /* 0x0000000e0c007986 */ /* 0x0003e2000c101b04 */
[----:B------:R-:W-:Y:S01]  /*03c0*/  IMAD.WIDE R4, R0, 0x8, R12 ;  /* 0x0000000800047825 */ /* 0x000fe200078e020c */
[----:B------:R-:W-:-:S04]  /*03d0*/  ISETP.GE.AND P0, PT, R3, UR6, PT ;  /* 0x0000000603007c0c */ /* 0x000fc8000bf06270 */
[----:B------:R1:W-:Y:S01]  /*03e0*/  STG.E.64 desc[UR4][R4.64], R14 ;  /* 0x0000000e04007986 */ /* 0x0003e2000c101b04 */
[----:B------:R-:W-:-:S05]  /*03f0*/  IMAD.WIDE R6, R0, 0x8, R4 ;  /* 0x0000000800067825 */ /* 0x000fca00078e0204 */
[----:B------:R1:W-:Y:S01]  /*0400*/  STG.E.64 desc[UR4][R6.64], R14 ;  /* 0x0000000e06007986 */ /* 0x0003e2000c101b04 */
[----:B------:R-:W-:-:S05]  /*0410*/  IMAD.WIDE R8, R0, 0x8, R6 ;  /* 0x0000000800087825 */ /* 0x000fca00078e0206 */
[----:B------:R1:W-:Y:S01]  /*0420*/  STG.E.64 desc[UR4][R8.64], R14 ;  /* 0x0000000e08007986 */ /* 0x0003e2000c101b04 */
[----:B------:R-:W-:Y:S05]  /*0430*/  @!P0 BRA `(.L_x_14) ;  /* 0xfffffffc00d48947 */ /* 0x000fea000383ffff */
[----:B------:R-:W-:Y:S05]  /*0440*/  EXIT ;  /* 0x000000000000794d */ /* 0x000fea0003800000 */
.L_x_15:
        /* <DEDUP_REMOVED lines=11> */
.L_x_57:


//--------------------- .text._Z25sigmoid_derivative_kernelPKdPdi --------------------------
	.section	.text._Z25sigmoid_derivative_kernelPKdPdi,"ax",@progbits
	.align	128
        .global         _Z25sigmoid_derivative_kernelPKdPdi
        .type           _Z25sigmoid_derivative_kernelPKdPdi,@function
        .size           _Z25sigmoid_derivative_kernelPKdPdi,(.L_x_52 - _Z25sigmoid_derivative_kernelPKdPdi)
        .other          _Z25sigmoid_derivative_kernelPKdPdi,@"STO_CUDA_ENTRY STV_DEFAULT"
_Z25sigmoid_derivative_kernelPKdPdi:
.text._Z25sigmoid_derivative_kernelPKdPdi:
[----:B------:R-:W-:Y:S01]  /*0000*/  LDC R1, c[0x0][0x37c] ;  /* 0x0000df00ff017b82 */ /* 0x000fe20000000800 */
[----:B------:R-:W0:Y:S01]  /*0010*/  S2R R15, SR_CTAID.X ;  /* 0x00000000000f7919 */ /* 0x000e220000002500 */
[----:B------:R-:W0:Y:S01]  /*0020*/  LDCU UR4, c[0x0][0x360] ;  /* 0x00006c00ff0477ac */ /* 0x000e220008000800 */
[----:B------:R-:W0:Y:S01]  /*0030*/  S2R R0, SR_TID.X ;  /* 0x0000000000007919 */ /* 0x000e220000002100 */
[----:B------:R-:W1:Y:S01]  /*0040*/  LDCU UR5, c[0x0][0x390] ;  /* 0x00007200ff0577ac */ /* 0x000e620008000800 */
[----:B0-----:R-:W-:-:S05]  /*0050*/  IMAD R15, R15, UR4, R0 ;  /* 0x000000040f0f7c24 */ /* 0x001fca000f8e0200 */
[----:B-1----:R-:W-:-:S13]  /*0060*/  ISETP.GE.AND P0, PT, R15, UR5, PT ;  /* 0x000000050f007c0c */ /* 0x002fda000bf06270 */
[----:B------:R-:W-:Y:S05]  /*0070*/  @P0 EXIT ;  /* 0x000000000000094d */ /* 0x000fea0003800000 */
[----:B------:R-:W0:Y:S01]  /*0080*/  LDC.64 R4, c[0x0][0x380] ;  /* 0x0000e000ff047b82 */ /* 0x000e220000000a00 */
[----:B------:R-:W1:Y:S01]  /*0090*/  LDCU UR5, c[0x0][0x370] ;  /* 0x00006e00ff0577ac */ /* 0x000e620008000800 */
[----:B------:R-:W2:Y:S06]  /*00a0*/  LDCU.64 UR6, c[0x0][0x358] ;  /* 0x00006b00ff0677ac */ /* 0x000eac0008000a00 */
[----:B------:R-:W3:Y:S01]  /*00b0*/  LDC.64 R6, c[0x0][0x388] ;  /* 0x0000e200ff067b82 */ /* 0x000ee20000000a00 */
[----:B------:R-:W4:Y:S01]  /*00c0*/  LDCU UR10, c[0x0][0x390] ;  /* 0x00007200ff0a77ac */ /* 0x000f220008000800 */
[----:B-1----:R-:W-:-:S12]  /*00d0*/  UIMAD UR4, UR4, UR5, URZ ;  /* 0x00000005040472a4 */ /* 0x002fd8000f8e02ff */
.L_x_20:
[----:B01----:R-:W-:-:S06]  /*00e0*/  IMAD.WIDE R2, R15, 0x8, R4 ;  /* 0x000000080f027825 */ /* 0x003fcc00078e0204 */
[----:B--2---:R-:W2:Y:S01]  /*00f0*/  LDG.E.64 R2, desc[UR6][R2.64] ;  /* 0x0000000602027981 */ /* 0x004ea2000c1e1b00 */
[----:B------:R-:W-:Y:S01]  /*0100*/  IMAD.MOV.U32 R8, RZ, RZ, 0x652b82fe ;  /* 0x652b82feff087424 */ /* 0x000fe200078e00ff */
[----:B------:R-:W-:Y:S01]  /*0110*/  UMOV UR8, 0xfefa39ef ;  /* 0xfefa39ef00087882 */ /* 0x000fe20000000000 */
[----:B------:R-:W-:Y:S01]  /*0120*/  IMAD.MOV.U32 R9, RZ, RZ, 0x3ff71547 ;  /* 0x3ff71547ff097424 */ /* 0x000fe200078e00ff */
[----:B------:R-:W-:Y:S01]  /*0130*/  UMOV UR9, 0x3fe62e42 ;  /* 0x3fe62e4200097882 */ /* 0x000fe20000000000 */
[----:B------:R-:W-:Y:S04]  /*0140*/  BSSY.RECONVERGENT B0, `(.L_x_16) ;  /* 0x0000038000007945 */ /* 0x000fe80003800200 */
[----:B--2---:R-:W-:Y:S02]  /*0150*/  DFMA R8, R2, -R8, 6.75539944105574400000e+15 ;  /* 0x433800000208742b */ /* 0x004fe40000000808 */
[----:B------:R-:W-:-:S06]  /*0160*/  DADD R16, -RZ, -R2 ;  /* 0x00000000ff107229 */ /* 0x000fcc0000000902 */
[----:B------:R-:W-:-:S04]  /*0170*/  DADD R10, R8, -6.75539944105574400000e+15 ;  /* 0xc3380000080a7429 */ /* 0x000fc80000000000 */
[----:B------:R-:W-:-:S04]  /*0180*/  FSETP.GEU.AND P0, PT, |R17|, 4.1917929649353027344, PT ;  /* 0x4086232b1100780b */ /* 0x000fc80003f0e200 */
[----:B------:R-:W-:Y:S01]  /*0190*/  DFMA R12, R10, -UR8, -R2 ;  /* 0x800000080a0c7c2b */ /* 0x000fe20008000802 */
[----:B------:R-:W-:Y:S01]  /*01a0*/  UMOV UR8, 0x3b39803f ;  /* 0x3b39803f00087882 */ /* 0x000fe20000000000 */
[----:B------:R-:W-:-:S06]  /*01b0*/  UMOV UR9, 0x3c7abc9e ;  /* 0x3c7abc9e00097882 */ /* 0x000fcc0000000000 */
[----:B------:R-:W-:Y:S01]  /*01c0*/  DFMA R10, R10, -UR8, R12 ;  /* 0x800000080a0a7c2b */ /* 0x000fe2000800000c */
[----:B------:R-:W-:Y:S01]  /*01d0*/  UMOV UR8, 0x69ce2bdf ;  /* 0x69ce2bdf00087882 */ /* 0x000fe20000000000 */
[----:B------:R-:W-:Y:S01]  /*01e0*/  IMAD.MOV.U32 R12, RZ, RZ, -0x35dec16 ;  /* 0xfca213eaff0c7424 */ /* 0x000fe200078e00ff */
[----:B------:R-:W-:Y:S01]  /*01f0*/  UMOV UR9, 0x3e5ade15 ;  /* 0x3e5ade1500097882 */ /* 0x000fe20000000000 */
[----:B------:R-:W-:-:S06]  /*0200*/  IMAD.MOV.U32 R13, RZ, RZ, 0x3e928af3 ;  /* 0x3e928af3ff0d7424 */ /* 0x000fcc00078e00ff */
[----:B------:R-:W-:Y:S01]  /*0210*/  DFMA R12, R10, UR8, R12 ;  /* 0x000000080a0c7c2b */ /* 0x000fe2000800000c */
[----:B------:R-:W-:Y:S01]  /*0220*/  UMOV UR8, 0x62401315 ;  /* 0x6240131500087882 */ /* 0x000fe20000000000 */
[----:B------:R-:W-:-:S06]  /*0230*/  UMOV UR9, 0x3ec71dee ;  /* 0x3ec71dee00097882 */ /* 0x000fcc0000000000 */
[----:B------:R-:W-:Y:S01]  /*0240*/  DFMA R12, R10, R12, UR8 ;  /* 0x000000080a0c7e2b */ /* 0x000fe2000800000c */
        /* <DEDUP_REMOVED lines=20> */
[----:B------:R-:W-:-:S08]  /*0390*/  DFMA R12, R10, R12, UR8 ;  /* 0x000000080a0c7e2b */ /* 0x000fd0000800000c */
[----:B------:R-:W-:-:S08]  /*03a0*/  DFMA R12, R10, R12, 1 ;  /* 0x3ff000000a0c742b */ /* 0x000fd0000000000c */
[----:B------:R-:W-:-:S10]  /*03b0*/  DFMA R12, R10, R12, 1 ;  /* 0x3ff000000a0c742b */ /* 0x000fd4000000000c */
[----:B------:R-:W-:Y:S02]  /*03c0*/  IMAD R11, R8, 0x100000, R13 ;  /* 0x00100000080b7824 */ /* 0x000fe400078e020d */
[----:B------:R-:W-:Y:S01]  /*03d0*/  IMAD.MOV.U32 R10, RZ, RZ, R12 ;  /* 0x000000ffff0a7224 */ /* 0x000fe200078e000c */
[----:B------:R-:W-:Y:S06]  /*03e0*/  @!P0 BRA `(.L_x_17) ;  /* 0x0000000000348947 */ /* 0x000fec0003800000 */
[----:B------:R-:W-:Y:S01]  /*03f0*/  FSETP.GEU.AND P1, PT, |R17|, 4.2275390625, PT ;  /* 0x408748001100780b */ /* 0x000fe20003f2e200 */
[C---:B------:R-:W-:Y:S02]  /*0400*/  DADD R10, -R2.reuse, +INF ;  /* 0x7ff00000020a7429 */ /* 0x040fe40000000100 */
[----:B------:R-:W-:-:S08]  /*0410*/  DSETP.GT.AND P0, PT, R2, RZ, PT ;  /* 0x000000ff0200722a */ /* 0x000fd00003f04000 */
[----:B------:R-:W-:Y:S02]  /*0420*/  FSEL R10, R10, RZ, !P0 ;  /* 0x000000ff0a0a7208 */ /* 0x000fe40004000000 */
[----:B------:R-:W-:Y:S01]  /*0430*/  @!P1 LEA.HI R0, R8, R8, RZ, 0x1 ;  /* 0x0000000808009211 */ /* 0x000fe200078f08ff */
[----:B------:R-:W-:Y:S01]  /*0440*/  @!P1 IMAD.MOV.U32 R2, RZ, RZ, R12 ;  /* 0x000000ffff029224 */ /* 0x000fe200078e000c */
[----:B------:R-:W-:Y:S02]  /*0450*/  FSEL R11, R11, RZ, !P0 ;  /* 0x000000ff0b0b7208 */ /* 0x000fe40004000000 */
[----:B------:R-:W-:-:S05]  /*0460*/  @!P1 SHF.R.S32.HI R3, RZ, 0x1, R0 ;  /* 0x00000001ff039819 */ /* 0x000fca0000011400 */
[----:B------:R-:W-:Y:S02]  /*0470*/  @!P1 IMAD.IADD R8, R8, 0x1, -R3 ;  /* 0x0000000108089824 */ /* 0x000fe400078e0a03 */
[----:B------:R-:W-:-:S03]  /*0480*/  @!P1 IMAD R3, R3, 0x100000, R13 ;  /* 0x0010000003039824 */ /* 0x000fc600078e020d */
[----:B------:R-:W-:Y:S01]  /*0490*/  @!P1 LEA R9, R8, 0x3ff00000, 0x14 ;  /* 0x3ff0000008099811 */ /* 0x000fe200078ea0ff */
[----:B------:R-:W-:-:S06]  /*04a0*/  @!P1 IMAD.MOV.U32 R8, RZ, RZ, RZ ;  /* 0x000000ffff089224 */ /* 0x000fcc00078e00ff */
[----:B------:R-:W-:-:S11]  /*04b0*/  @!P1 DMUL R10, R2, R8 ;  /* 0x00000008020a9228 */ /* 0x000fd60000000000 */
.L_x_17:
[----:B----4-:R-:W-:Y:S05]  /*04c0*/  BSYNC.RECONVERGENT B0 ;  /* 0x0000000000007941 */ /* 0x010fea0003800200 */
.L_x_16:
[----:B------:R-:W-:Y:S01]  /*04d0*/  DADD R8, R10, 1 ;  /* 0x3ff000000a087429 */ /* 0x000fe20000000000 */
[----:B------:R-:W-:Y:S01]  /*04e0*/  IMAD.MOV.U32 R2, RZ, RZ, 0x1 ;  /* 0x00000001ff027424 */ /* 0x000fe200078e00ff */
[----:B------:R-:W-:Y:S01]  /*04f0*/  FSETP.GEU.AND P2, PT, |R11|, 6.5827683646048100446e-37, PT ;  /* 0x036000000b00780b */ /* 0x000fe20003f4e200 */
[----:B------:R-:W-:Y:S05]  /*0500*/  BSSY.RECONVERGENT B0, `(.L_x_18) ;  /* 0x0000015000007945 */ /* 0x000fea0003800200 */
[----:B------:R-:W-:-:S06]  /*0510*/  DMUL R8, R8, R8 ;  /* 0x0000000808087228 */ /* 0x000fcc0000000000 */
[----:B------:R-:W0:Y:S02]  /*0520*/  MUFU.RCP64H R3, R9 ;  /* 0x0000000900037308 */ /* 0x000e240000001800 */
[----:B0-----:R-:W-:-:S08]  /*0530*/  DFMA R12, -R8, R2, 1 ;  /* 0x3ff00000080c742b */ /* 0x001fd00000000102 */
[----:B------:R-:W-:-:S08]  /*0540*/  DFMA R12, R12, R12, R12 ;  /* 0x0000000c0c0c722b */ /* 0x000fd0000000000c */
[----:B------:R-:W-:-:S08]  /*0550*/  DFMA R12, R2, R12, R2 ;  /* 0x0000000c020c722b */ /* 0x000fd00000000002 */
[----:B------:R-:W-:-:S08]  /*0560*/  DFMA R2, -R8, R12, 1 ;  /* 0x3ff000000802742b */ /* 0x000fd0000000010c */
[----:B------:R-:W-:-:S08]  /*0570*/  DFMA R2, R12, R2, R12 ;  /* 0x000000020c02722b */ /* 0x000fd0000000000c */
[----:B------:R-:W-:-:S08]  /*0580*/  DMUL R12, R2, R10 ;  /* 0x0000000a020c7228 */ /* 0x000fd00000000000 */
[----:B------:R-:W-:-:S08]  /*0590*/  DFMA R16, -R8, R12, R10 ;  /* 0x0000000c0810722b */ /* 0x000fd0000000010a */
[----:B------:R-:W-:Y:S01]  /*05a0*/  DFMA R2, R2, R16, R12 ;  /* 0x000000100202722b */ /* 0x000fe2000000000c */
[----:B------:R-:W-:Y:S02]  /*05b0*/  IMAD.MOV.U32 R17, RZ, RZ, R15 ;  /* 0x000000ffff117224 */ /* 0x000fe400078e000f */
[----:B------:R-:W-:-:S05]  /*05c0*/  VIADD R15, R15, UR4 ;  /* 0x000000040f0f7c36 */ /* 0x000fca0008000000 */
[----:B------:R-:W-:Y:S02]  /*05d0*/  ISETP.GE.AND P1, PT, R15, UR10, PT ;  /* 0x0000000a0f007c0c */ /* 0x000fe4000bf26270 */
[----:B------:R-:W-:-:S05]  /*05e0*/  FFMA R0, RZ, R9, R3 ;  /* 0x00000009ff007223 */ /* 0x000fca0000000003 */
[----:B------:R-:W-:-:S13]  /*05f0*/  FSETP.GT.AND P0, PT, |R0|, 1.469367938527859385e-39, PT ;  /* 0x001000000000780b */ /* 0x000fda0003f04200 */
[----:B------:R-:W-:Y:S05]  /*0600*/  @P0 BRA P2, `(.L_x_19) ;  /* 0x0000000000100947 */ /* 0x000fea0001000000 */
[----:B------:R-:W-:-:S07]  /*0610*/  MOV R14, 0x630 ;  /* 0x00000630000e7802 */ /* 0x000fce0000000f00 */
[----:B---3--:R-:W-:Y:S05]  /*0620*/  CALL.REL.NOINC `($__internal_0_$__cuda_sm20_div_rn_f64_full) ;  /* 0x00000000001c7944 */ /* 0x008fea0003c00000 */
[----:B------:R-:W-:Y:S02]  /*0630*/  IMAD.MOV.U32 R2, RZ, RZ, R18 ;  /* 0x000000ffff027224 */ /* 0x000fe400078e0012 */
[----:B------:R-:W-:-:S07]  /*0640*/  IMAD.MOV.U32 R3, RZ, RZ, R19 ;  /* 0x000000ffff037224 */ /* 0x000fce00078e0013 */
.L_x_19:
[----:B------:R-:W-:Y:S05]  /*0650*/  BSYNC.RECONVERGENT B0 ;  /* 0x0000000000007941 */ /* 0x000fea0003800200 */
.L_x_18:
[----:B---3--:R-:W-:-:S05]  /*0660*/  IMAD.WIDE R8, R17, 0x8, R6 ;  /* 0x0000000811087825 */ /* 0x008fca00078e0206 */
[----:B------:R1:W-:Y:S01]  /*0670*/  STG.E.64 desc[UR6][R8.64], R2 ;  /* 0x0000000208007986 */ /* 0x0003e2000c101b06 */
[----:B------:R-:W-:Y:S05]  /*0680*/  @!P1 BRA `(.L_x_20) ;  /* 0xfffffff800949947 */ /* 0x000fea000383ffff */
[----:B------:R-:W-:Y:S05]  /*0690*/  EXIT ;  /* 0x000000000000794d */ /* 0x000fea0003800000 */
        .weak           $__internal_0_$__cuda_sm20_div_rn_f64_full
        .type           $__internal_0_$__cuda_sm20_div_rn_f64_full,@function
        .size           $__internal_0_$__cuda_sm20_div_rn_f64_full,(.L_x_52 - $__internal_0_$__cuda_sm20_div_rn_f64_full)
$__internal_0_$__cuda_sm20_div_rn_f64_full:
[C---:B------:R-:W-:Y:S01]  /*06a0*/  FSETP.GEU.AND P0, PT, |R9|.reuse, 1.469367938527859385e-39, PT ;  /* 0x001000000900780b */ /* 0x040fe20003f0e200 */
[----:B------:R-:W-:Y:S01]  /*06b0*/  IMAD.MOV.U32 R18, RZ, RZ, 0x1 ;  /* 0x00000001ff127424 */ /* 0x000fe200078e00ff */
[----:B------:R-:W-:Y:S01]  /*06c0*/  LOP3.LUT R2, R9, 0x800fffff, RZ, 0xc0, !PT ;  /* 0x800fffff09027812 */ /* 0x000fe200078ec0ff */
[----:B------:R-:W-:Y:S01]  /*06d0*/  IMAD.MOV.U32 R0, RZ, RZ, 0x1ca00000 ;  /* 0x1ca00000ff007424 */ /* 0x000fe200078e00ff */
[C---:B------:R-:W-:Y:S01]  /*06e0*/  FSETP.GEU.AND P3, PT, |R11|.reuse, 1.469367938527859385e-39, PT ;  /* 0x001000000b00780b */ /* 0x040fe20003f6e200 */
[----:B------:R-:W-:Y:S01]  /*06f0*/  BSSY.RECONVERGENT B1, `(.L_x_21) ;  /* 0x0000052000017945 */ /* 0x000fe20003800200 */
[----:B------:R-:W-:Y:S01]  /*0700*/  LOP3.LUT R3, R2, 0x3ff00000, RZ, 0xfc, !PT ;  /* 0x3ff0000002037812 */ /* 0x000fe200078efcff */
[----:B------:R-:W-:Y:S01]  /*0710*/  IMAD.MOV.U32 R2, RZ, RZ, R8 ;  /* 0x000000ffff027224 */ /* 0x000fe200078e0008 */
[----:B------:R-:W-:Y:S02]  /*0720*/  LOP3.LUT R16, R11, 0x7ff00000, RZ, 0xc0, !PT ;  /* 0x7ff000000b107812 */ /* 0x000fe400078ec0ff */
[----:B------:R-:W-:-:S03]  /*0730*/  LOP3.LUT R25, R9, 0x7ff00000, RZ, 0xc0, !PT ;  /* 0x7ff0000009197812 */ /* 0x000fc600078ec0ff */
[----:B------:R-:W-:Y:S01]  /*0740*/  @!P0 DMUL R2, R8, 8.98846567431157953865e+307 ;  /* 0x7fe0000008028828 */ /* 0x000fe20000000000 */
[C---:B------:R-:W-:Y:S01]  /*0750*/  ISETP.GE.U32.AND P2, PT, R16.reuse, R25, PT ;  /* 0x000000191000720c */ /* 0x040fe20003f46070 */
[----:B------:R-:W-:Y:S02]  /*0760*/  IMAD.MOV.U32 R24, RZ, RZ, R16 ;  /* 0x000000ffff187224 */ /* 0x000fe400078e0010 */
[----:B------:R-:W-:Y:S02]  /*0770*/  @!P3 LOP3.LUT R21, R9, 0x7ff00000, RZ, 0xc0, !PT ;  /* 0x7ff000000915b812 */ /* 0x000fe400078ec0ff */
[----:B------:R-:W0:Y:S02]  /*0780*/  MUFU.RCP64H R19, R3 ;  /* 0x0000000300137308 */ /* 0x000e240000001800 */
[----:B------:R-:W-:Y:S02]  /*0790*/  @!P3 ISETP.GE.U32.AND P4, PT, R16, R21, PT ;  /* 0x000000151000b20c */ /* 0x000fe40003f86070 */
[----:B------:R-:W-:-:S02]  /*07a0*/  @!P0 LOP3.LUT R25, R3, 0x7ff00000, RZ, 0xc0, !PT ;  /* 0x7ff0000003198812 */ /* 0x000fc400078ec0ff */
[----:B------:R-:W-:-:S04]  /*07b0*/  @!P3 SEL R21, R0, 0x63400000, !P4 ;  /* 0x634000000015b807 */ /* 0x000fc80006000000 */
[----:B------:R-:W-:-:S04]  /*07c0*/  @!P3 LOP3.LUT R22, R21, 0x80000000, R11, 0xf8, !PT ;  /* 0x800000001516b812 */ /* 0x000fc800078ef80b */
[----:B------:R-:W-:Y:S01]  /*07d0*/  @!P3 LOP3.LUT R23, R22, 0x100000, RZ, 0xfc, !PT ;  /* 0x001000001617b812 */ /* 0x000fe200078efcff */
[----:B------:R-:W-:Y:S01]  /*07e0*/  @!P3 IMAD.MOV.U32 R22, RZ, RZ, RZ ;  /* 0x000000ffff16b224 */ /* 0x000fe200078e00ff */
[----:B0-----:R-:W-:-:S08]  /*07f0*/  DFMA R12, R18, -R2, 1 ;  /* 0x3ff00000120c742b */ /* 0x001fd00000000802 */
[----:B------:R-:W-:-:S08]  /*0800*/  DFMA R12, R12, R12, R12 ;  /* 0x0000000c0c0c722b */ /* 0x000fd0000000000c */
[----:B------:R-:W-:Y:S01]  /*0810*/  DFMA R18, R18, R12, R18 ;  /* 0x0000000c1212722b */ /* 0x000fe20000000012 */
[----:B------:R-:W-:Y:S01]  /*0820*/  SEL R13, R0, 0x63400000, !P2 ;  /* 0x63400000000d7807 */ /* 0x000fe20005000000 */
[----:B------:R-:W-:-:S03]  /*0830*/  IMAD.MOV.U32 R12, RZ, RZ, R10 ;  /* 0x000000ffff0c7224 */ /* 0x000fc600078e000a */
[----:B------:R-:W-:-:S03]  /*0840*/  LOP3.LUT R13, R13, 0x800fffff, R11, 0xf8, !PT ;  /* 0x800fffff0d0d7812 */ /* 0x000fc600078ef80b */
[----:B------:R-:W-:-:S03]  /*0850*/  DFMA R20, R18, -R2, 1 ;  /* 0x3ff000001214742b */ /* 0x000fc60000000802 */
[----:B------:R-:W-:-:S05]  /*0860*/  @!P3 DFMA R12, R12, 2, -R22 ;  /* 0x400000000c0cb82b */ /* 0x000fca0000000816 */
[----:B------:R-:W-:-:S05]  /*0870*/  DFMA R20, R18, R20, R18 ;  /* 0x000000141214722b */ /* 0x000fca0000000012 */
[----:B------:R-:W-:-:S03]  /*0880*/  @!P3 LOP3.LUT R24, R13, 0x7ff00000, RZ, 0xc0, !PT ;  /* 0x7ff000000d18b812 */ /* 0x000fc600078ec0ff */
[----:B------:R-:W-:Y:S02]  /*0890*/  DMUL R18, R20, R12 ;  /* 0x0000000c14127228 */ /* 0x000fe40000000000 */
[----:B------:R-:W-:-:S05]  /*08a0*/  VIADD R26, R24, 0xffffffff ;  /* 0xffffffff181a7836 */ /* 0x000fca0000000000 */
[----:B------:R-:W-:Y:S01]  /*08b0*/  ISETP.GT.U32.AND P0, PT, R26, 0x7feffffe, PT ;  /* 0x7feffffe1a00780c */ /* 0x000fe20003f04070 */
[----:B------:R-:W-:Y:S01]  /*08c0*/  VIADD R26, R25, 0xffffffff ;  /* 0xffffffff191a7836 */ /* 0x000fe20000000000 */
[----:B------:R-:W-:-:S04]  /*08d0*/  DFMA R22, R18, -R2, R12 ;  /* 0x800000021216722b */ /* 0x000fc8000000000c */
[----:B------:R-:W-:-:S04]  /*08e0*/  ISETP.GT.U32.OR P0, PT, R26, 0x7feffffe, P0 ;  /* 0x7feffffe1a00780c */ /* 0x000fc80000704470 */
[----:B------:R-:W-:-:S09]  /*08f0*/  DFMA R22, R20, R22, R18 ;  /* 0x000000161416722b */ /* 0x000fd20000000012 */
[----:B------:R-:W-:Y:S05]  /*0900*/  @P0 BRA `(.L_x_22) ;  /* 0x00000000006c0947 */ /* 0x000fea0003800000 */
[----:B------:R-:W-:-:S04]  /*0910*/  LOP3.LUT R11, R9, 0x7ff00000, RZ, 0xc0, !PT ;  /* 0x7ff00000090b7812 */ /* 0x000fc800078ec0ff */
[CC--:B------:R-:W-:Y:S02]  /*0920*/  VIADDMNMX R10, R16.reuse, -R11.reuse, 0xb9600000, !PT ;  /* 0xb9600000100a7446 */ /* 0x0c0fe4000780090b */
[----:B------:R-:W-:Y:S02]  /*0930*/  ISETP.GE.U32.AND P0, PT, R16, R11, PT ;  /* 0x0000000b1000720c */ /* 0x000fe40003f06070 */
[----:B------:R-:W-:Y:S02]  /*0940*/  VIMNMX R10, PT, PT, R10, 0x46a00000, PT ;  /* 0x46a000000a0a7848 */ /* 0x000fe40003fe0100 */
[----:B------:R-:W-:-:S05]  /*0950*/  SEL R11, R0, 0x63400000, !P0 ;  /* 0x63400000000b7807 */ /* 0x000fca0004000000 */
[----:B------:R-:W-:Y:S02]  /*0960*/  IMAD.IADD R0, R10, 0x1, -R11 ;  /* 0x000000010a007824 */ /* 0x000fe400078e0a0b */
[----:B------:R-:W-:Y:S02]  /*0970*/  IMAD.MOV.U32 R10, RZ, RZ, RZ ;  /* 0x000000ffff0a7224 */ /* 0x000fe400078e00ff */
[----:B------:R-:W-:-:S06]  /*0980*/  VIADD R11, R0, 0x7fe00000 ;  /* 0x7fe00000000b7836 */ /* 0x000fcc0000000000 */
[----:B------:R-:W-:-:S10]  /*0990*/  DMUL R18, R22, R10 ;  /* 0x0000000a16127228 */ /* 0x000fd40000000000 */
[----:B------:R-:W-:-:S13]  /*09a0*/  FSETP.GTU.AND P0, PT, |R19|, 1.469367938527859385e-39, PT ;  /* 0x001000001300780b */ /* 0x000fda0003f0c200 */
[----:B------:R-:W-:Y:S05]  /*09b0*/  @P0 BRA `(.L_x_23) ;  /* 0x0000000000940947 */ /* 0x000fea0003800000 */
[----:B------:R-:W-:Y:S01]  /*09c0*/  DFMA R2, R22, -R2, R12 ;  /* 0x800000021602722b */ /* 0x000fe2000000000c */
[----:B------:R-:W-:-:S09]  /*09d0*/  IMAD.MOV.U32 R10, RZ, RZ, RZ ;  /* 0x000000ffff0a7224 */ /* 0x000fd200078e00ff */
[C---:B------:R-:W-:Y:S02]  /*09e0*/  FSETP.NEU.AND P0, PT, R3.reuse, RZ, PT ;  /* 0x000000ff0300720b */ /* 0x040fe40003f0d000 */
[----:B------:R-:W-:-:S04]  /*09f0*/  LOP3.LUT R9, R3, 0x80000000, R9, 0x48, !PT ;  /* 0x8000000003097812 */ /* 0x000fc800078e4809 */
[----:B------:R-:W-:-:S07]  /*0a00*/  LOP3.LUT R11, R9, R11, RZ, 0xfc, !PT ;  /* 0x0000000b090b7212 */ /* 0x000fce00078efcff */
[----:B------:R-:W-:Y:S05]  /*0a10*/  @!P0 BRA `(.L_x_23) ;  /* 0x00000000007c8947 */ /* 0x000fea0003800000 */
[----:B------:R-:W-:Y:S01]  /*0a20*/  IMAD.MOV R3, RZ, RZ, -R0 ;  /* 0x000000ffff037224 */ /* 0x000fe200078e0a00 */
[----:B------:R-:W-:Y:S01]  /*0a30*/  DMUL.RP R10, R22, R10 ;  /* 0x0000000a160a7228 */ /* 0x000fe20000008000 */
[----:B------:R-:W-:-:S06]  /*0a40*/  IMAD.MOV.U32 R2, RZ, RZ, RZ ;  /* 0x000000ffff027224 */ /* 0x000fcc00078e00ff */
[----:B------:R-:W-:-:S03]  /*0a50*/  DFMA R2, R18, -R2, R22 ;  /* 0x800000021202722b */ /* 0x000fc60000000016 */
[----:B------:R-:W-:-:S03]  /*0a60*/  LOP3.LUT R9, R11, R9, RZ, 0x3c, !PT ;  /* 0x000000090b097212 */ /* 0x000fc600078e3cff */
[----:B------:R-:W-:-:S04]  /*0a70*/  IADD3 R2, PT, PT, -R0, -0x43300000, RZ ;  /* 0xbcd0000000027810 */ /* 0x000fc80007ffe1ff */
[----:B------:R-:W-:-:S04]  /*0a80*/  FSETP.NEU.AND P0, PT, |R3|, R2, PT ;  /* 0x000000020300720b */ /* 0x000fc80003f0d200 */
[----:B------:R-:W-:Y:S02]  /*0a90*/  FSEL R18, R10, R18, !P0 ;  /* 0x000000120a127208 */ /* 0x000fe40004000000 */
[----:B------:R-:W-:Y:S01]  /*0aa0*/  FSEL R19, R9, R19, !P0 ;  /* 0x0000001309137208 */ /* 0x000fe20004000000 */
[----:B------:R-:W-:Y:S06]  /*0ab0*/  BRA `(.L_x_23) ;  /* 0x0000000000547947 */ /* 0x000fec0003800000 */
.L_x_22:
[----:B------:R-:W-:-:S14]  /*0ac0*/  DSETP.NAN.AND P0, PT, R10, R10, PT ;  /* 0x0000000a0a00722a */ /* 0x000fdc0003f08000 */
[----:B------:R-:W-:Y:S05]  /*0ad0*/  @P0 BRA `(.L_x_24) ;  /* 0x0000000000440947 */ /* 0x000fea0003800000 */
[----:B------:R-:W-:-:S14]  /*0ae0*/  DSETP.NAN.AND P0, PT, R8, R8, PT ;  /* 0x000000080800722a */ /* 0x000fdc0003f08000 */
[----:B------:R-:W-:Y:S05]  /*0af0*/  @P0 BRA `(.L_x_25) ;  /* 0x0000000000300947 */ /* 0x000fea0003800000 */
[----:B------:R-:W-:Y:S01]  /*0b00*/  ISETP.NE.AND P0, PT, R24, R25, PT ;  /* 0x000000191800720c */ /* 0x000fe20003f05270 */
[----:B------:R-:W-:Y:S02]  /*0b10*/  IMAD.MOV.U32 R18, RZ, RZ, 0x0 ;  /* 0x00000000ff127424 */ /* 0x000fe400078e00ff */
[----:B------:R-:W-:-:S10]  /*0b20*/  IMAD.MOV.U32 R19, RZ, RZ, -0x80000 ;  /* 0xfff80000ff137424 */ /* 0x000fd400078e00ff */
[----:B------:R-:W-:Y:S05]  /*0b30*/  @!P0 BRA `(.L_x_23) ;  /* 0x0000000000348947 */ /* 0x000fea0003800000 */
[----:B------:R-:W-:Y:S02]  /*0b40*/  ISETP.NE.AND P0, PT, R24, 0x7ff00000, PT ;  /* 0x7ff000001800780c */ /* 0x000fe40003f05270 */
[----:B------:R-:W-:Y:S02]  /*0b50*/  LOP3.LUT R19, R11, 0x80000000, R9, 0x48, !PT ;  /* 0x800000000b137812 */ /* 0x000fe400078e4809 */
[----:B------:R-:W-:-:S13]  /*0b60*/  ISETP.EQ.OR P0, PT, R25, RZ, !P0 ;  /* 0x000000ff1900720c */ /* 0x000fda0004702670 */
[----:B------:R-:W-:Y:S01]  /*0b70*/  @P0 LOP3.LUT R0, R19, 0x7ff00000, RZ, 0xfc, !PT ;  /* 0x7ff0000013000812 */ /* 0x000fe200078efcff */
[----:B------:R-:W-:Y:S02]  /*0b80*/  @!P0 IMAD.MOV.U32 R18, RZ, RZ, RZ ;  /* 0x000000ffff128224 */ /* 0x000fe400078e00ff */
[----:B------:R-:W-:Y:S02]  /*0b90*/  @P0 IMAD.MOV.U32 R18, RZ, RZ, RZ ;  /* 0x000000ffff120224 */ /* 0x000fe400078e00ff */
[----:B------:R-:W-:Y:S01]  /*0ba0*/  @P0 IMAD.MOV.U32 R19, RZ, RZ, R0 ;  /* 0x000000ffff130224 */ /* 0x000fe200078e0000 */
[----:B------:R-:W-:Y:S06]  /*0bb0*/  BRA `(.L_x_23) ;  /* 0x0000000000147947 */ /* 0x000fec0003800000 */
.L_x_25:
[----:B------:R-:W-:Y:S01]  /*0bc0*/  LOP3.LUT R19, R9, 0x80000, RZ, 0xfc, !PT ;  /* 0x0008000009137812 */ /* 0x000fe200078efcff */
[----:B------:R-:W-:Y:S01]  /*0bd0*/  IMAD.MOV.U32 R18, RZ, RZ, R8 ;  /* 0x000000ffff127224 */ /* 0x000fe200078e0008 */
[----:B------:R-:W-:Y:S06]  /*0be0*/  BRA `(.L_x_23) ;  /* 0x0000000000087947 */ /* 0x000fec0003800000 */
.L_x_24:
[----:B------:R-:W-:Y:S01]  /*0bf0*/  LOP3.LUT R19, R11, 0x80000, RZ, 0xfc, !PT ;  /* 0x000800000b137812 */ /* 0x000fe200078efcff */
[----:B------:R-:W-:-:S07]  /*0c00*/  IMAD.MOV.U32 R18, RZ, RZ, R10 ;  /* 0x000000ffff127224 */ /* 0x000fce00078e000a */
.L_x_23:
[----:B------:R-:W-:Y:S05]  /*0c10*/  BSYNC.RECONVERGENT B1 ;  /* 0x0000000000017941 */ /* 0x000fea0003800200 */
.L_x_21:
[----:B------:R-:W-:Y:S02]  /*0c20*/  IMAD.MOV.U32 R2, RZ, RZ, R14 ;  /* 0x000000ffff027224 */ /* 0x000fe400078e000e */
[----:B------:R-:W-:-:S04]  /*0c30*/  IMAD.MOV.U32 R3, RZ, RZ, 0x0 ;  /* 0x00000000ff037424 */ /* 0x000fc800078e00ff */
[----:B------:R-:W-:Y:S05]  /*0c40*/  RET.REL.NODEC R2 `(_Z25sigmoid_derivative_kernelPKdPdi) ;  /* 0xfffffff002ec7950 */ /* 0x000fea0003c3ffff */
.L_x_26:
        /* <DEDUP_REMOVED lines=11> */
.L_x_52:


//--------------------- .text._Z22tanh_derivative_kernelPKdPdi --------------------------
	.section	.text._Z22tanh_derivative_kernelPKdPdi,"ax",@progbits
	.align	128
        .global         _Z22tanh_derivative_kernelPKdPdi
        .type           _Z22tanh_derivative_kernelPKdPdi,@function
        .size           _Z22tanh_derivative_kernelPKdPdi,(.L_x_59 - _Z22tanh_derivative_kernelPKdPdi)
        .other          _Z22tanh_derivative_kernelPKdPdi,@"STO_CUDA_ENTRY STV_DEFAULT"
_Z22tanh_derivative_kernelPKdPdi:
.text._Z22tanh_derivative_kernelPKdPdi:
        /* <DEDUP_REMOVED lines=14> */
.L_x_30:
[----:B01----:R-:W-:-:S06]  /*00e0*/  IMAD.WIDE R6, R9, 0x8, R2 ;  /* 0x0000000809067825 */ /* 0x003fcc00078e0202 */
[----:B--2---:R-:W2:Y:S01]  /*00f0*/  LDG.E.64 R6, desc[UR6][R6.64] ;  /* 0x0000000606067981 */ /* 0x004ea2000c1e1b00 */
[----:B------:R-:W-:Y:S01]  /*0100*/  UMOV UR8, 0x24dd2f1a ;  /* 0x24dd2f1a00087882 */ /* 0x000fe20000000000 */
[----:B------:R-:W-:Y:S01]  /*0110*/  UMOV UR9, 0x3fe4f922 ;  /* 0x3fe4f92200097882 */ /* 0x000fe20000000000 */
[----:B------:R-:W-:Y:S01]  /*0120*/  IMAD.MOV.U32 R13, RZ, RZ, R9 ;  /* 0x000000ffff0d7224 */ /* 0x000fe200078e0009 */
[----:B------:R-:W-:Y:S01]  /*0130*/  BSSY.RECONVERGENT B0, `(.L_x_27) ;  /* 0x0000063000007945 */ /* 0x000fe20003800200 */
[----:B------:R-:W-:-:S05]  /*0140*/  VIADD R9, R9, UR4 ;  /* 0x0000000409097c36 */ /* 0x000fca0008000000 */
[----:B----4-:R-:W-:Y:S02]  /*0150*/  ISETP.GE.AND P0, PT, R9, UR10, PT ;  /* 0x0000000a09007c0c */ /* 0x010fe4000bf06270 */
[----:B--2---:R-:W-:Y:S02]  /*0160*/  LOP3.LUT R11, R7, 0x7fffffff, RZ, 0xc0, !PT ;  /* 0x7fffffff070b7812 */ /* 0x004fe400078ec0ff */
[----:B------:R-:W-:-:S06]  /*0170*/  MOV R10, R6 ;  /* 0x00000006000a7202 */ /* 0x000fcc0000000f00 */
[----:B------:R-:W-:-:S14]  /*0180*/  DSETP.GE.AND P1, PT, R10, UR8, PT ;  /* 0x000000080a007e2a */ /* 0x000fdc000bf26000 */
[----:B------:R-:W-:Y:S05]  /*0190*/  @!P1 BRA `(.L_x_28) ;  /* 0x0000000000e49947 */ /* 0x000fea0003800000 */
[----:B------:R-:W-:Y:S01]  /*01a0*/  DADD R16, R10, R10 ;  /* 0x000000000a107229 */ /* 0x000fe2000000000a */
[----:B------:R-:W-:Y:S01]  /*01b0*/  UMOV UR8, 0xfefa39ef ;  /* 0xfefa39ef00087882 */ /* 0x000fe20000000000 */
[----:B------:R-:W-:Y:S01]  /*01c0*/  UMOV UR9, 0x3fe62e42 ;  /* 0x3fe62e4200097882 */ /* 0x000fe20000000000 */
[----:B------:R-:W-:Y:S01]  /*01d0*/  IMAD.MOV.U32 R18, RZ, RZ, -0x7649667 ;  /* 0xf89b6999ff127424 */ /* 0x000fe200078e00ff */
[----:B------:R-:W-:Y:S02]  /*01e0*/  MOV R19, 0x3e928a27 ;  /* 0x3e928a2700137802 */ /* 0x000fe40000000f00 */
[----:B------:R-:W0:Y:S01]  /*01f0*/  F2F.F32.F64 R0, R16 ;  /* 0x0000001000007310 */ /* 0x000e220000301000 */
[----:B------:R-:W-:Y:S01]  /*0200*/  ISETP.GT.U32.AND P1, PT, R11, 0x40330fc1, PT ;  /* 0x40330fc10b00780c */ /* 0x000fe20003f24070 */
[----:B0-----:R-:W-:-:S06]  /*0210*/  FMUL R0, R0, 1.4426950216293334961 ;  /* 0x3fb8aa3b00007820 */ /* 0x001fcc0000400000 */
[----:B------:R-:W0:Y:S08]  /*0220*/  FRND R0, R0 ;  /* 0x0000000000007307 */ /* 0x000e300000201000 */
[----:B0-----:R0:W1:Y:S08]  /*0230*/  F2F.F64.F32 R14, R0 ;  /* 0x00000000000e7310 */ /* 0x0010700000201800 */
[----:B0-----:R-:W0:Y:S01]  /*0240*/  MUFU.EX2 R0, R0 ;  /* 0x0000000000007308 */ /* 0x001e220000000800 */
[----:B-1----:R-:W-:Y:S01]  /*0250*/  DFMA R14, R14, -UR8, R16 ;  /* 0x800000080e0e7c2b */ /* 0x002fe20008000010 */
[----:B------:R-:W-:Y:S01]  /*0260*/  UMOV UR8, 0xa4741b81 ;  /* 0xa4741b8100087882 */ /* 0x000fe20000000000 */
[----:B------:R-:W-:-:S06]  /*0270*/  UMOV UR9, 0x3e5ae904 ;  /* 0x3e5ae90400097882 */ /* 0x000fcc0000000000 */
[C---:B------:R-:W-:Y:S01]  /*0280*/  DFMA R18, R14.reuse, UR8, R18 ;  /* 0x000000080e127c2b */ /* 0x040fe20008000012 */
[----:B------:R-:W-:Y:S01]  /*0290*/  UMOV UR8, 0x15ff7e07 ;  /* 0x15ff7e0700087882 */ /* 0x000fe20000000000 */
[----:B------:R-:W-:Y:S01]  /*02a0*/  UMOV UR9, 0x3ec71de7 ;  /* 0x3ec71de700097882 */ /* 0x000fe20000000000 */
[----:B0-----:R-:W0:Y:S05]  /*02b0*/  F2F.F64.F32 R16, R0 ;  /* 0x0000000000107310 */ /* 0x001e2a0000201800 */
[----:B------:R-:W-:Y:S01]  /*02c0*/  DFMA R18, R14, R18, UR8 ;  /* 0x000000080e127e2b */ /* 0x000fe20008000012 */
[----:B------:R-:W-:Y:S01]  /*02d0*/  UMOV UR8, 0x6b0ac45a ;  /* 0x6b0ac45a00087882 */ /* 0x000fe20000000000 */
[----:B------:R-:W-:-:S06]  /*02e0*/  UMOV UR9, 0x3efa019a ;  /* 0x3efa019a00097882 */ /* 0x000fcc0000000000 */
[----:B------:R-:W-:Y:S01]  /*02f0*/  DFMA R18, R14, R18, UR8 ;  /* 0x000000080e127e2b */ /* 0x000fe20008000012 */
[----:B------:R-:W-:Y:S01]  /*0300*/  UMOV UR8, 0x17eed94f ;  /* 0x17eed94f00087882 */ /* 0x000fe20000000000 */
[----:B------:R-:W-:Y:S01]  /*0310*/  UMOV UR9, 0x3f2a01a0 ;  /* 0x3f2a01a000097882 */ /* 0x000fe20000000000 */
[----:B0-----:R-:W-:-:S05]  /*0320*/  DADD R20, -R16, 1 ;  /* 0x3ff0000010147429 */ /* 0x001fca0000000100 */
        /* <DEDUP_REMOVED lines=16> */
[----:B------:R-:W-:-:S08]  /*0430*/  DMUL R18, R14, R18 ;  /* 0x000000120e127228 */ /* 0x000fd00000000000 */
[----:B------:R-:W-:Y:S01]  /*0440*/  DFMA R18, R14, R18, R14 ;  /* 0x000000120e12722b */ /* 0x000fe2000000000e */
[----:B------:R-:W-:-:S07]  /*0450*/  IMAD.MOV.U32 R14, RZ, RZ, RZ ;  /* 0x000000ffff0e7224 */ /* 0x000fce00078e00ff */
[----:B------:R-:W-:-:S08]  /*0460*/  DFMA R18, -R18, R16, R20 ;  /* 0x000000101212722b */ /* 0x000fd00000000114 */
[----:B------:R-:W-:-:S06]  /*0470*/  DADD R18, -R18, 2 ;  /* 0x4000000012127429 */ /* 0x000fcc0000000100 */
[----:B------:R-:W0:Y:S02]  /*0480*/  MUFU.RCP64H R15, R19 ;  /* 0x00000013000f7308 */ /* 0x000e240000001800 */
[----:B0-----:R-:W-:-:S08]  /*0490*/  DFMA R16, -R18, R14, 1 ;  /* 0x3ff000001210742b */ /* 0x001fd0000000010e */
[----:B------:R-:W-:-:S08]  /*04a0*/  DFMA R16, R16, R16, R16 ;  /* 0x000000101010722b */ /* 0x000fd00000000010 */
[----:B------:R-:W-:Y:S01]  /*04b0*/  DFMA R16, R14, R16, R14 ;  /* 0x000000100e10722b */ /* 0x000fe2000000000e */
[----:B------:R-:W-:Y:S01]  /*04c0*/  MOV R14, 0x0 ;  /* 0x00000000000e7802 */ /* 0x000fe20000000f00 */
[----:B------:R-:W-:-:S06]  /*04d0*/  IMAD.MOV.U32 R15, RZ, RZ, 0x40000000 ;  /* 0x40000000ff0f7424 */ /* 0x000fcc00078e00ff */
[----:B------:R-:W-:-:S10]  /*04e0*/  DFMA R16, R16, -R14, 1 ;  /* 0x3ff000001010742b */ /* 0x000fd4000000080e */
[----:B------:R-:W-:Y:S02]  /*04f0*/  FSEL R11, R17, 1.875, !P1 ;  /* 0x3ff00000110b7808 */ /* 0x000fe40004800000 */
[----:B------:R-:W-:Y:S02]  /*0500*/  FSEL R6, R16, RZ, !P1 ;  /* 0x000000ff10067208 */ /* 0x000fe40004800000 */
[----:B------:R-:W-:Y:S01]  /*0510*/  LOP3.LUT R7, R11, 0x80000000, R7, 0xb8, !PT ;  /* 0x800000000b077812 */ /* 0x000fe200078eb807 */
[----:B------:R-:W-:Y:S06]  /*0520*/  BRA `(.L_x_29) ;  /* 0x00000000008c7947 */ /* 0x000fec0003800000 */
.L_x_28:
[----:B------:R-:W-:Y:S01]  /*0530*/  DMUL R10, R6, R6 ;  /* 0x00000006060a7228 */ /* 0x000fe20000000000 */
[----:B------:R-:W-:Y:S01]  /*0540*/  MOV R14, 0x420afc3d ;  /* 0x420afc3d000e7802 */ /* 0x000fe20000000f00 */
[----:B------:R-:W-:Y:S01]  /*0550*/  IMAD.MOV.U32 R15, RZ, RZ, 0x3f14359f ;  /* 0x3f14359fff0f7424 */ /* 0x000fe200078e00ff */
[----:B------:R-:W-:Y:S01]  /*0560*/  UMOV UR8, 0xe2f5e964 ;  /* 0xe2f5e96400087882 */ /* 0x000fe20000000000 */
[----:B------:R-:W-:-:S04]  /*0570*/  UMOV UR9, 0x3ef0bc46 ;  /* 0x3ef0bc4600097882 */ /* 0x000fc80000000000 */
[----:B------:R-:W-:Y:S01]  /*0580*/  DFMA R14, R10, -UR8, R14 ;  /* 0x800000080a0e7c2b */ /* 0x000fe2000800000e */
[----:B------:R-:W-:Y:S01]  /*0590*/  UMOV UR8, 0x728c5d84 ;  /* 0x728c5d8400087882 */ /* 0x000fe20000000000 */
[----:B------:R-:W-:-:S06]  /*05a0*/  UMOV UR9, 0x3f2df9f0 ;  /* 0x3f2df9f000097882 */ /* 0x000fcc0000000000 */
[----:B------:R-:W-:Y:S01]  /*05b0*/  DFMA R14, R10, R14, -UR8 ;  /* 0x800000080a0e7e2b */ /* 0x000fe2000800000e */
[----:B------:R-:W-:Y:S01]  /*05c0*/  UMOV UR8, 0xcec4f033 ;  /* 0xcec4f03300087882 */ /* 0x000fe20000000000 */
[----:B------:R-:W-:-:S06]  /*05d0*/  UMOV UR9, 0x3f4337d1 ;  /* 0x3f4337d100097882 */ /* 0x000fcc0000000000 */
[----:B------:R-:W-:Y:S01]  /*05e0*/  DFMA R14, R10, R14, UR8 ;  /* 0x000000080a0e7e2b */ /* 0x000fe2000800000e */
        /* <DEDUP_REMOVED lines=20> */
[----:B------:R-:W-:-:S08]  /*0730*/  DFMA R14, R10, R14, -UR8 ;  /* 0x800000080a0e7e2b */ /* 0x000fd0000800000e */
[----:B------:R-:W-:-:S08]  /*0740*/  DFMA R14, R10, R14, RZ ;  /* 0x0000000e0a0e722b */ /* 0x000fd000000000ff */
[----:B------:R-:W-:-:S11]  /*0750*/  DFMA R6, R6, R14, R6 ;  /* 0x0000000e0606722b */ /* 0x000fd60000000006 */
.L_x_29:
[----:B------:R-:W-:Y:S05]  /*0760*/  BSYNC.RECONVERGENT B0 ;  /* 0x0000000000007941 */ /* 0x000fea0003800200 */
.L_x_27:
[----:B------:R-:W-:Y:S01]  /*0770*/  DFMA R6, -R6, R6, 1 ;  /* 0x3ff000000606742b */ /* 0x000fe20000000106 */
[----:B---3--:R-:W-:-:S06]  /*0780*/  IMAD.WIDE R10, R13, 0x8, R4 ;  /* 0x000000080d0a7825 */ /* 0x008fcc00078e0204 */
[----:B------:R1:W-:Y:S01]  /*0790*/  STG.E.64 desc[UR6][R10.64], R6 ;  /* 0x000000060a007986 */ /* 0x0003e2000c101b06 */
[----:B------:R-:W-:Y:S05]  /*07a0*/  @!P0 BRA `(.L_x_30) ;  /* 0xfffffff8004c8947 */ /* 0x000fea000383ffff */
[----:B------:R-:W-:Y:S05]  /*07b0*/  EXIT ;  /* 0x000000000000794d */ /* 0x000fea0003800000 */
.L_x_31:
        /* <DEDUP_REMOVED lines=12> */
.L_x_59:


//--------------------- .text._Z13linear_kernelPKdPdi --------------------------
	.section	.text._Z13linear_kernelPKdPdi,"ax",@progbits
	.align	128
        .global         _Z13linear_kernelPKdPdi
        .type           _Z13linear_kernelPKdPdi,@function
        .size           _Z13linear_kernelPKdPdi,(.L_x_60 - _Z13linear_kernelPKdPdi)
        .other          _Z13linear_kernelPKdPdi,@"STO_CUDA_ENTRY STV_DEFAULT"
_Z13linear_kernelPKdPdi:
.text._Z13linear_kernelPKdPdi:
        /* <DEDUP_REMOVED lines=21> */
[----:B0-----:R-:W-:-:S06]  /*0150*/  IADD3 R2, PT, PT, R8, 0xffffffe, RZ ;  /* 0x0ffffffe08027810 */ /* 0x001fcc0007ffe0ff */
[----:B------:R0:W2:Y:S02]  /*0160*/  F2I.FTZ.U32.TRUNC.NTZ R3, R2 ;  /* 0x0000000200037305 */ /* 0x0000a4000021f000 */
[----:B0-----:R-:W-:Y:S02]  /*0170*/  IMAD.MOV.U32 R2, RZ, RZ, RZ ;  /* 0x000000ffff027224 */ /* 0x001fe400078e00ff */
[----:B--2---:R-:W-:-:S04]  /*0180*/  IMAD R9, R9, R3, RZ ;  /* 0x0000000309097224 */ /* 0x004fc800078e02ff */
[----:B------:R-:W-:-:S06]  /*0190*/  IMAD.HI.U32 R8, R3, R9, R2 ;  /* 0x0000000903087227 */ /* 0x000fcc00078e0002 */
[----:B------:R-:W-:-:S05]  /*01a0*/  IMAD.HI.U32 R9, R8, R5, RZ ;  /* 0x0000000508097227 */ /* 0x000fca00078e00ff */
[----:B------:R-:W-:-:S05]  /*01b0*/  IADD3 R2, PT, PT, -R9, RZ, RZ ;  /* 0x000000ff09027210 */ /* 0x000fca0007ffe1ff */
[----:B------:R-:W-:Y:S02]  /*01c0*/  IMAD R5, R0, R2, R5 ;  /* 0x0000000200057224 */ /* 0x000fe400078e0205 */
[----:B------:R-:W0:Y:S03]  /*01d0*/  LDC.64 R2, c[0x0][0x388] ;  /* 0x0000e200ff027b82 */ /* 0x000e260000000a00 */
[----:B------:R-:W-:-:S13]  /*01e0*/  ISETP.GE.U32.AND P0, PT, R5, R0, PT ;  /* 0x000000000500720c */ /* 0x000fda0003f06070 */
[----:B------:R-:W-:Y:S01]  /*01f0*/  @P0 IMAD.IADD R5, R5, 0x1, -R0 ;  /* 0x0000000105050824 */ /* 0x000fe200078e0a00 */
[----:B------:R-:W-:-:S04]  /*0200*/  @P0 IADD3 R9, PT, PT, R9, 0x1, RZ ;  /* 0x0000000109090810 */ /* 0x000fc80007ffe0ff */
[-C--:B------:R-:W-:Y:S02]  /*0210*/  ISETP.GE.U32.AND P1, PT, R5, R0.reuse, PT ;  /* 0x000000000500720c */ /* 0x080fe40003f26070 */
[----:B------:R-:W2:Y:S11]  /*0220*/  LDC.64 R4, c[0x0][0x380] ;  /* 0x0000e000ff047b82 */ /* 0x000eb60000000a00 */
[----:B------:R-:W-:Y:S01]  /*0230*/  @P1 VIADD R9, R9, 0x1 ;  /* 0x0000000109091836 */ /* 0x000fe20000000000 */
[----:B------:R-:W-:-:S04]  /*0240*/  @!P2 LOP3.LUT R9, RZ, R0, RZ, 0x33, !PT ;  /* 0x00000000ff09a212 */ /* 0x000fc800078e33ff */
[----:B------:R-:W-:-:S04]  /*0250*/  IADD3 R6, PT, PT, R6, R9, RZ ;  /* 0x0000000906067210 */ /* 0x000fc80007ffe0ff */
[C---:B------:R-:W-:Y:S02]  /*0260*/  LOP3.LUT R8, R6.reuse, 0x3, RZ, 0xc0, !PT ;  /* 0x0000000306087812 */ /* 0x040fe400078ec0ff */
[----:B------:R-:W-:Y:S02]  /*0270*/  ISETP.GE.U32.AND P1, PT, R6, 0x3, PT ;  /* 0x000000030600780c */ /* 0x000fe40003f26070 */
[----:B------:R-:W-:-:S13]  /*0280*/  ISETP.NE.AND P0, PT, R8, 0x3, PT ;  /* 0x000000030800780c */ /* 0x000fda0003f05270 */
[----:B01----:R-:W-:Y:S05]  /*0290*/  @!P0 BRA `(.L_x_33) ;  /* 0x0000000000348947 */ /* 0x003fea0003800000 */
[----:B------:R-:W0:Y:S01]  /*02a0*/  LDC.64 R14, c[0x0][0x380] ;  /* 0x0000e000ff0e7b82 */ /* 0x000e220000000a00 */
[----:B------:R-:W-:-:S05]  /*02b0*/  VIADD R6, R6, 0x1 ;  /* 0x0000000106067836 */ /* 0x000fca0000000000 */
[----:B------:R-:W-:Y:S02]  /*02c0*/  LOP3.LUT R6, R6, 0x3, RZ, 0xc0, !PT ;  /* 0x0000000306067812 */ /* 0x000fe400078ec0ff */
[----:B------:R-:W1:Y:S02]  /*02d0*/  LDC.64 R12, c[0x0][0x388] ;  /* 0x0000e200ff0c7b82 */ /* 0x000e640000000a00 */
[----:B------:R-:W-:-:S07]  /*02e0*/  IADD3 R6, PT, PT, -R6, RZ, RZ ;  /* 0x000000ff06067210 */ /* 0x000fce0007ffe1ff */
.L_x_34:
[----:B0--3--:R-:W-:-:S06]  /*02f0*/  IMAD.WIDE R10, R7, 0x8, R14 ;  /* 0x00000008070a7825 */ /* 0x009fcc00078e020e */
[----:B------:R-:W3:Y:S01]  /*0300*/  LDG.E.64 R10, desc[UR4][R10.64] ;  /* 0x000000040a0a7981 */ /* 0x000ee2000c1e1b00 */
[----:B-1----:R-:W-:Y:S01]  /*0310*/  IMAD.WIDE R8, R7, 0x8, R12 ;  /* 0x0000000807087825 */ /* 0x002fe200078e020c */
[----:B------:R-:W-:-:S03]  /*0320*/  IADD3 R7, PT, PT, R0, R7, RZ ;  /* 0x0000000700077210 */ /* 0x000fc60007ffe0ff */
[----:B------:R-:W-:-:S05]  /*0330*/  VIADD R6, R6, 0x1 ;  /* 0x0000000106067836 */ /* 0x000fca0000000000 */
[----:B------:R-:W-:Y:S01]  /*0340*/  ISETP.NE.AND P0, PT, R6, RZ, PT ;  /* 0x000000ff0600720c */ /* 0x000fe20003f05270 */
[----:B---3--:R3:W-:-:S12]  /*0350*/  STG.E.64 desc[UR4][R8.64], R10 ;  /* 0x0000000a08007986 */ /* 0x0087d8000c101b04 */
[----:B------:R-:W-:Y:S05]  /*0360*/  @P0 BRA `(.L_x_34) ;  /* 0xfffffffc00e00947 */ /* 0x000fea000383ffff */
.L_x_33:
[----:B------:R-:W-:Y:S05]  /*0370*/  BSYNC.RECONVERGENT B0 ;  /* 0x0000000000007941 */ /* 0x000fea0003800200 */
.L_x_32:
[----:B------:R-:W-:Y:S05]  /*0380*/  @!P1 EXIT ;  /* 0x000000000000994d */ /* 0x000fea0003800000 */
.L_x_35:
[----:B0-2---:R-:W-:-:S05]  /*0390*/  IMAD.WIDE R24, R7, 0x8, R4 ;  /* 0x0000000807187825 */ /* 0x005fca00078e0204 */
[----:B---3--:R-:W2:Y:S01]  /*03a0*/  LDG.E.64 R8, desc[UR4][R24.64] ;  /* 0x0000000418087981 */ /* 0x008ea2000c1e1b00 */
[----:B------:R-:W-:-:S04]  /*03b0*/  IMAD.WIDE R26, R7, 0x8, R2 ;  /* 0x00000008071a7825 */ /* 0x000fc800078e0202 */
[C---:B------:R-:W-:Y:S01]  /*03c0*/  IMAD.WIDE R10, R0.reuse, 0x8, R24 ;  /* 0x00000008000a7825 */ /* 0x040fe200078e0218 */
[----:B--2---:R0:W-:Y:S04]  /*03d0*/  STG.E.64 desc[UR4][R26.64], R8 ;  /* 0x000000081a007986 */ /* 0x0041e8000c101b04 */
[----:B------:R-:W2:Y:S01]  /*03e0*/  LDG.E.64 R12, desc[UR4][R10.64] ;  /* 0x000000040a0c7981 */ /* 0x000ea2000c1e1b00 */
[----:B------:R-:W-:-:S04]  /*03f0*/  IMAD.WIDE R14, R0, 0x8, R26 ;  /* 0x00000008000e7825 */ /* 0x000fc800078e021a */
[C---:B------:R-:W-:Y:S01]  /*0400*/  IMAD.WIDE R16, R0.reuse, 0x8, R10 ;  /* 0x0000000800107825 */ /* 0x040fe200078e020a */
[----:B--2---:R0:W-:Y:S04]  /*0410*/  STG.E.64 desc[UR4][R14.64], R12 ;  /* 0x0000000c0e007986 */ /* 0x0041e8000c101b04 */
[----:B------:R-:W2:Y:S01]  /*0420*/  LDG.E.64 R18, desc[UR4][R16.64] ;  /* 0x0000000410127981 */ /* 0x000ea2000c1e1b00 */
[----:B------:R-:W-:-:S04]  /*0430*/  IMAD.WIDE R20, R0, 0x8, R14 ;  /* 0x0000000800147825 */ /* 0x000fc800078e020e */
[C---:B------:R-:W-:Y:S01]  /*0440*/  IMAD.WIDE R22, R0.reuse, 0x8, R16 ;  /* 0x0000000800167825 */ /* 0x040fe200078e0210 */
[----:B--2---:R0:W-:Y:S05]  /*0450*/  STG.E.64 desc[UR4][R20.64], R18 ;  /* 0x0000001214007986 */ /* 0x0041ea000c101b04 */
[----:B------:R-:W2:Y:S01]  /*0460*/  LDG.E.64 R22, desc[UR4][R22.64] ;  /* 0x0000000416167981 */ /* 0x000ea2000c1e1b00 */
[C---:B------:R-:W-:Y:S01]  /*0470*/  IMAD.WIDE R24, R0.reuse, 0x8, R20 ;  /* 0x0000000800187825 */ /* 0x040fe200078e0214 */
[----:B------:R-:W-:-:S04]  /*0480*/  LEA R7, R0, R7, 0x2 ;  /* 0x0000000700077211 */ /* 0x000fc800078e10ff */
[----:B------:R-:W-:Y:S01]  /*0490*/  ISETP.GE.AND P0, PT, R7, UR6, PT ;  /* 0x0000000607007c0c */ /* 0x000fe2000bf06270 */
[----:B--2---:R0:W-:-:S12]  /*04a0*/  STG.E.64 desc[UR4][R24.64], R22 ;  /* 0x0000001618007986 */ /* 0x0041d8000c101b04 */
[----:B------:R-:W-:Y:S05]  /*04b0*/  @!P0 BRA `(.L_x_35) ;  /* 0xfffffffc00b48947 */ /* 0x000fea000383ffff */
[----:B------:R-:W-:Y:S05]  /*04c0*/  EXIT ;  /* 0x000000000000794d */ /* 0x000fea0003800000 */
.L_x_36:
        /* <DEDUP_REMOVED lines=11> */
.L_x_60:


//--------------------- .text._Z14sigmoid_kernelPKdPdi --------------------------
	.section	.text._Z14sigmoid_kernelPKdPdi,"ax",@progbits
	.align	128
        .global         _Z14sigmoid_kernelPKdPdi
        .type           _Z14sigmoid_kernelPKdPdi,@function
        .size           _Z14sigmoid_kernelPKdPdi,(.L_x_53 - _Z14sigmoid_kernelPKdPdi)
        .other          _Z14sigmoid_kernelPKdPdi,@"STO_CUDA_ENTRY STV_DEFAULT"
_Z14sigmoid_kernelPKdPdi:
.text._Z14sigmoid_kernelPKdPdi:
        /* <DEDUP_REMOVED lines=14> */
.L_x_41:
        /* <DEDUP_REMOVED lines=17> */
[----:B------:R-:W-:Y:S01]  /*01f0*/  MOV R15, 0x3e928af3 ;  /* 0x3e928af3000f7802 */ /* 0x000fe20000000f00 */
[----:B------:R-:W-:-:S05]  /*0200*/  UMOV UR9, 0x3e5ade15 ;  /* 0x3e5ade1500097882 */ /* 0x000fca0000000000 */
        /* <DEDUP_REMOVED lines=38> */
[----:B------:R-:W-:Y:S01]  /*0470*/  @!P1 IMAD.IADD R10, R10, 0x1, -R9 ;  /* 0x000000010a0a9824 */ /* 0x000fe200078e0a09 */
[----:B------:R-:W-:-:S04]  /*0480*/  @!P1 LEA R9, R9, R15, 0x14 ;  /* 0x0000000f09099211 */ /* 0x000fc800078ea0ff */
[----:B------:R-:W-:Y:S01]  /*0490*/  @!P1 LEA R11, R10, 0x3ff00000, 0x14 ;  /* 0x3ff000000a0b9811 */ /* 0x000fe200078ea0ff */
[----:B------:R-:W-:-:S06]  /*04a0*/  @!P1 IMAD.MOV.U32 R10, RZ, RZ, RZ ;  /* 0x000000ffff0a9224 */ /* 0x000fcc00078e00ff */
[----:B------:R-:W-:-:S11]  /*04b0*/  @!P1 DMUL R12, R8, R10 ;  /* 0x0000000a080c9228 */ /* 0x000fd60000000000 */
.L_x_38:
[----:B----4-:R-:W-:Y:S05]  /*04c0*/  BSYNC.RECONVERGENT B0 ;  /* 0x0000000000007941 */ /* 0x010fea0003800200 */
.L_x_37:
[----:B------:R-:W-:Y:S01]  /*04d0*/  DADD R14, R12, 1 ;  /* 0x3ff000000c0e7429 */ /* 0x000fe20000000000 */
[----:B------:R-:W-:Y:S05]  /*04e0*/  BSSY.RECONVERGENT B0, `(.L_x_39) ;  /* 0x0000013000007945 */ /* 0x000fea0003800200 */
[----:B------:R-:W0:Y:S04]  /*04f0*/  MUFU.RCP64H R9, R15 ;  /* 0x0000000f00097308 */ /* 0x000e280000001800 */
[----:B------:R-:W-:-:S04]  /*0500*/  IADD3 R8, PT, PT, R15, 0x300402, RZ ;  /* 0x003004020f087810 */ /* 0x000fc80007ffe0ff */
[----:B------:R-:W-:Y:S02]  /*0510*/  FSETP.GEU.AND P1, PT, |R8|, 5.8789094863358348022e-39, PT ;  /* 0x004004020800780b */ /* 0x000fe40003f2e200 */
[----:B0-----:R-:W-:-:S08]  /*0520*/  DFMA R10, -R14, R8, 1 ;  /* 0x3ff000000e0a742b */ /* 0x001fd00000000108 */
[----:B------:R-:W-:-:S08]  /*0530*/  DFMA R10, R10, R10, R10 ;  /* 0x0000000a0a0a722b */ /* 0x000fd0000000000a */
[----:B------:R-:W-:Y:S01]  /*0540*/  DFMA R10, R8, R10, R8 ;  /* 0x0000000a080a722b */ /* 0x000fe20000000008 */
[----:B------:R-:W-:Y:S02]  /*0550*/  IMAD.MOV.U32 R9, RZ, RZ, R7 ;  /* 0x000000ffff097224 */ /* 0x000fe400078e0007 */
[----:B------:R-:W-:-:S05]  /*0560*/  VIADD R7, R7, UR4 ;  /* 0x0000000407077c36 */ /* 0x000fca0008000000 */
[----:B------:R-:W-:Y:S01]  /*0570*/  DFMA R12, -R14, R10, 1 ;  /* 0x3ff000000e0c742b */ /* 0x000fe2000000010a */
[----:B------:R-:W-:-:S07]  /*0580*/  ISETP.GE.AND P0, PT, R7, UR10, PT ;  /* 0x0000000a07007c0c */ /* 0x000fce000bf06270 */
[----:B------:R-:W-:Y:S01]  /*0590*/  DFMA R10, R10, R12, R10 ;  /* 0x0000000c0a0a722b */ /* 0x000fe2000000000a */
[----:B------:R-:W-:Y:S10]  /*05a0*/  @P1 BRA `(.L_x_40) ;  /* 0x0000000000181947 */ /* 0x000ff40003800000 */
[----:B------:R-:W-:-:S04]  /*05b0*/  LOP3.LUT R0, R15, 0x7fffffff, RZ, 0xc0, !PT ;  /* 0x7fffffff0f007812 */ /* 0x000fc800078ec0ff */
[----:B------:R-:W-:Y:S02]  /*05c0*/  IADD3 R17, PT, PT, R0, -0x100000, RZ ;  /* 0xfff0000000117810 */ /* 0x000fe40007ffe0ff */
[----:B------:R-:W-:-:S07]  /*05d0*/  MOV R0, 0x5f0 ;  /* 0x000005f000007802 */ /* 0x000fce0000000f00 */
[----:B---3--:R-:W-:Y:S05]  /*05e0*/  CALL.REL.NOINC `($__internal_1_$__cuda_sm20_dblrcp_rn_slowpath_v3) ;  /* 0x00000000001c7944 */ /* 0x008fea0003c00000 */
[----:B------:R-:W-:Y:S02]  /*05f0*/  IMAD.MOV.U32 R10, RZ, RZ, R12 ;  /* 0x000000ffff0a7224 */ /* 0x000fe400078e000c */
[----:B------:R-:W-:-:S07]  /*0600*/  IMAD.MOV.U32 R11, RZ, RZ, R13 ;  /* 0x000000ffff0b7224 */ /* 0x000fce00078e000d */
.L_x_40:
[----:B------:R-:W-:Y:S05]  /*0610*/  BSYNC.RECONVERGENT B0 ;  /* 0x0000000000007941 */ /* 0x000fea0003800200 */
.L_x_39:
[----:B---3--:R-:W-:-:S05]  /*0620*/  IMAD.WIDE R8, R9, 0x8, R4 ;  /* 0x0000000809087825 */ /* 0x008fca00078e0204 */
[----:B------:R1:W-:Y:S01]  /*0630*/  STG.E.64 desc[UR6][R8.64], R10 ;  /* 0x0000000a08007986 */ /* 0x0003e2000c101b06 */
[----:B------:R-:W-:Y:S05]  /*0640*/  @!P0 BRA `(.L_x_41) ;  /* 0xfffffff800a48947 */ /* 0x000fea000383ffff */
[----:B------:R-:W-:Y:S05]  /*0650*/  EXIT ;  /* 0x000000000000794d */ /* 0x000fea0003800000 */
        .weak           $__internal_1_$__cuda_sm20_dblrcp_rn_slowpath_v3
        .type           $__internal_1_$__cuda_sm20_dblrcp_rn_slowpath_v3,@function
        .size           $__internal_1_$__cuda_sm20_dblrcp_rn_slowpath_v3,(.L_x_53 - $__internal_1_$__cuda_sm20_dblrcp_rn_slowpath_v3)
$__internal_1_$__cuda_sm20_dblrcp_rn_slowpath_v3:
[----:B------:R-:W-:Y:S01]  /*0660*/  MOV R10, R14 ;  /* 0x0000000e000a7202 */ /* 0x000fe20000000f00 */
[----:B------:R-:W-:Y:S01]  /*0670*/  IMAD.MOV.U32 R11, RZ, RZ, R15 ;  /* 0x000000ffff0b7224 */ /* 0x000fe200078e000f */
[----:B------:R-:W-:Y:S05]  /*0680*/  BSSY.RECONVERGENT B1, `(.L_x_42) ;  /* 0x0000025000017945 */ /* 0x000fea0003800200 */
[----:B------:R-:W-:-:S14]  /*0690*/  DSETP.GTU.AND P1, PT, |R10|, +INF , PT ;  /* 0x7ff000000a00742a */ /* 0x000fdc0003f2c200 */
[----:B------:R-:W-:Y:S05]  /*06a0*/  @P1 BRA `(.L_x_43) ;  /* 0x0000000000801947 */ /* 0x000fea0003800000 */
[----:B------:R-:W-:-:S05]  /*06b0*/  LOP3.LUT R14, R15, 0x7fffffff, RZ, 0xc0, !PT ;  /* 0x7fffffff0f0e7812 */ /* 0x000fca00078ec0ff */
[----:B------:R-:W-:-:S05]  /*06c0*/  VIADD R6, R14, 0xffffffff ;  /* 0xffffffff0e067836 */ /* 0x000fca0000000000 */
[----:B------:R-:W-:-:S13]  /*06d0*/  ISETP.GE.U32.AND P1, PT, R6, 0x7fefffff, PT ;  /* 0x7fefffff0600780c */ /* 0x000fda0003f26070 */
[----:B------:R-:W-:Y:S02]  /*06e0*/  @P1 LOP3.LUT R13, R11, 0x7ff00000, RZ, 0x3c, !PT ;  /* 0x7ff000000b0d1812 */ /* 0x000fe400078e3cff */
[----:B------:R-:W-:Y:S01]  /*06f0*/  @P1 MOV R12, RZ ;  /* 0x000000ff000c1202 */ /* 0x000fe20000000f00 */
[----:B------:R-:W-:Y:S06]  /*0700*/  @P1 BRA `(.L_x_44) ;  /* 0x0000000000701947 */ /* 0x000fec0003800000 */
[----:B------:R-:W-:-:S13]  /*0710*/  ISETP.GE.U32.AND P1, PT, R14, 0x1000001, PT ;  /* 0x010000010e00780c */ /* 0x000fda0003f26070 */
[----:B------:R-:W-:Y:S05]  /*0720*/  @!P1 BRA `(.L_x_45) ;  /* 0x0000000000389947 */ /* 0x000fea0003800000 */
[----:B------:R-:W-:Y:S01]  /*0730*/  VIADD R13, R11, 0xc0200000 ;  /* 0xc02000000b0d7836 */ /* 0x000fe20000000000 */
[----:B------:R-:W-:Y:S01]  /*0740*/  MOV R14, R17 ;  /* 0x00000011000e7202 */ /* 0x000fe20000000f00 */
[----:B------:R-:W-:Y:S02]  /*0750*/  IMAD.MOV.U32 R12, RZ, RZ, R10 ;  /* 0x000000ffff0c7224 */ /* 0x000fe400078e000a */
[----:B------:R-:W0:Y:S04]  /*0760*/  MUFU.RCP64H R15, R13 ;  /* 0x0000000d000f7308 */ /* 0x000e280000001800 */
[----:B0-----:R-:W-:-:S08]  /*0770*/  DFMA R16, -R12, R14, 1 ;  /* 0x3ff000000c10742b */ /* 0x001fd0000000010e */
[----:B------:R-:W-:-:S08]  /*0780*/  DFMA R16, R16, R16, R16 ;  /* 0x000000101010722b */ /* 0x000fd00000000010 */
[----:B------:R-:W-:-:S08]  /*0790*/  DFMA R16, R14, R16, R14 ;  /* 0x000000100e10722b */ /* 0x000fd0000000000e */
[----:B------:R-:W-:-:S08]  /*07a0*/  DFMA R14, -R12, R16, 1 ;  /* 0x3ff000000c0e742b */ /* 0x000fd00000000110 */
[----:B------:R-:W-:-:S08]  /*07b0*/  DFMA R14, R16, R14, R16 ;  /* 0x0000000e100e722b */ /* 0x000fd00000000010 */
[----:B------:R-:W-:-:S08]  /*07c0*/  DMUL R14, R14, 2.2250738585072013831e-308 ;  /* 0x001000000e0e7828 */ /* 0x000fd00000000000 */
[----:B------:R-:W-:-:S08]  /*07d0*/  DFMA R10, -R10, R14, 1 ;  /* 0x3ff000000a0a742b */ /* 0x000fd0000000010e */
[----:B------:R-:W-:-:S08]  /*07e0*/  DFMA R10, R10, R10, R10 ;  /* 0x0000000a0a0a722b */ /* 0x000fd0000000000a */
[----:B------:R-:W-:Y:S01]  /*07f0*/  DFMA R12, R14, R10, R14 ;  /* 0x0000000a0e0c722b */ /* 0x000fe2000000000e */
[----:B------:R-:W-:Y:S10]  /*0800*/  BRA `(.L_x_44) ;  /* 0x0000000000307947 */ /* 0x000ff40003800000 */
.L_x_45:
[----:B------:R-:W-:Y:S01]  /*0810*/  DMUL R10, R10, 8.11296384146066816958e+31 ;  /* 0x469000000a0a7828 */ /* 0x000fe20000000000 */
[----:B------:R-:W-:-:S05]  /*0820*/  IMAD.MOV.U32 R12, RZ, RZ, R17 ;  /* 0x000000ffff0c7224 */ /* 0x000fca00078e0011 */
[----:B------:R-:W0:Y:S02]  /*0830*/  MUFU.RCP64H R13, R11 ;  /* 0x0000000b000d7308 */ /* 0x000e240000001800 */
[----:B0-----:R-:W-:-:S08]  /*0840*/  DFMA R14, -R10, R12, 1 ;  /* 0x3ff000000a0e742b */ /* 0x001fd0000000010c */
[----:B------:R-:W-:-:S08]  /*0850*/  DFMA R14, R14, R14, R14 ;  /* 0x0000000e0e0e722b */ /* 0x000fd0000000000e */
[----:B------:R-:W-:-:S08]  /*0860*/  DFMA R14, R12, R14, R12 ;  /* 0x0000000e0c0e722b */ /* 0x000fd0000000000c */
[----:B------:R-:W-:-:S08]  /*0870*/  DFMA R12, -R10, R14, 1 ;  /* 0x3ff000000a0c742b */ /* 0x000fd0000000010e */
[----:B------:R-:W-:-:S08]  /*0880*/  DFMA R12, R14, R12, R14 ;  /* 0x0000000c0e0c722b */ /* 0x000fd0000000000e */
[----:B------:R-:W-:Y:S01]  /*0890*/  DMUL R12, R12, 8.11296384146066816958e+31 ;  /* 0x469000000c0c7828 */ /* 0x000fe20000000000 */
[----:B------:R-:W-:Y:S10]  /*08a0*/  BRA `(.L_x_44) ;  /* 0x0000000000087947 */ /* 0x000ff40003800000 */
.L_x_43:
[----:B------:R-:W-:Y:S01]  /*08b0*/  LOP3.LUT R13, R11, 0x80000, RZ, 0xfc, !PT ;  /* 0x000800000b0d7812 */ /* 0x000fe200078efcff */
[----:B------:R-:W-:-:S07]  /*08c0*/  IMAD.MOV.U32 R12, RZ, RZ, R10 ;  /* 0x000000ffff0c7224 */ /* 0x000fce00078e000a */
.L_x_44:
[----:B------:R-:W-:Y:S05]  /*08d0*/  BSYNC.RECONVERGENT B1 ;  /* 0x0000000000017941 */ /* 0x000fea0003800200 */
.L_x_42:
[----:B------:R-:W-:Y:S01]  /*08e0*/  MOV R10, R0 ;  /* 0x00000000000a7202 */ /* 0x000fe20000000f00 */
[----:B------:R-:W-:-:S04]  /*08f0*/  IMAD.MOV.U32 R11, RZ, RZ, 0x0 ;  /* 0x00000000ff0b7424 */ /* 0x000fc800078e00ff */
[----:B------:R-:W-:Y:S05]  /*0900*/  RET.REL.NODEC R10 `(_Z14sigmoid_kernelPKdPdi) ;  /* 0xfffffff40abc7950 */ /* 0x000fea0003c3ffff */
.L_x_46:
        /* <DEDUP_REMOVED lines=15> */
.L_x_53:


//--------------------- .text._Z11tanh_kernelPKdPdi --------------------------
	.section	.text._Z11tanh_kernelPKdPdi,"ax",@progbits
	.align	128
        .global         _Z11tanh_kernelPKdPdi
        .type           _Z11tanh_kernelPKdPdi,@function
        .size           _Z11tanh_kernelPKdPdi,(.L_x_62 - _Z11tanh_kernelPKdPdi)
        .other          _Z11tanh_kernelPKdPdi,@"STO_CUDA_ENTRY STV_DEFAULT"
_Z11tanh_kernelPKdPdi:
.text._Z11tanh_kernelPKdPdi:
        /* <DEDUP_REMOVED lines=14> */
.L_x_50:
        /* <DEDUP_REMOVED lines=69> */
.L_x_48:
        /* <DEDUP_REMOVED lines=35> */
.L_x_49:
[----:B------:R-:W-:Y:S05]  /*0760*/  BSYNC.RECONVERGENT B0 ;  /* 0x0000000000007941 */ /* 0x000fea0003800200 */
.L_x_47:
[----:B---3--:R-:W-:-:S05]  /*0770*/  IMAD.WIDE R10, R13, 0x8, R4 ;  /* 0x000000080d0a7825 */ /* 0x008fca00078e0204 */
[----:B------:R1:W-:Y:S01]  /*0780*/  STG.E.64 desc[UR6][R10.64], R6 ;  /* 0x000000060a007986 */ /* 0x0003e2000c101b06 */
[----:B------:R-:W-:Y:S05]  /*0790*/  @!P0 BRA `(.L_x_50) ;  /* 0xfffffff800508947 */ /* 0x000fea000383ffff */
[----:B------:R-:W-:Y:S05]  /*07a0*/  EXIT ;  /* 0x000000000000794d */ /* 0x000fea0003800000 */
.L_x_51:
        /* <DEDUP_REMOVED lines=13> */
.L_x_62:


//--------------------- .nv.shared.reserved.0     --------------------------
	.section	.nv.shared.reserved.0,"aw",@nobits
	.weak		__nv_reservedSMEM_offset_0_alias
	.size		__nv_reservedSMEM_offset_0_alias, 0, 64
	.other		__nv_reservedSMEM_offset_0_alias,@"STO_CUDA_RESERVED_SHARED STV_DEFAULT"
__nv_reservedSMEM_offset_0_alias:
	.zero		0
	.zero		64


//--------------------- .nv.global                --------------------------
	.section	.nv.global,"aw",@nobits
.nv.global:
	.type		_ZN34_INTERNAL_8310705f_4_k_cu_0f4ad1416thrust24THRUST_300001_SM_1000_NS3seqE,@object
	.size		_ZN34_INTERNAL_8310705f_4_k_cu_0f4ad1416thrust24THRUST_300001_SM_1000_NS3seqE,(_ZN34_INTERNAL_8310705f_4_k_cu_0f4ad1414cuda3std3__48in_placeE - _ZN34_INTERNAL_8310705f_4_k_cu_0f4ad1416thrust24THRUST_300001_SM_1000_NS3seqE)
_ZN34_INTERNAL_8310705f_4_k_cu_0f4ad1416thrust24THRUST_300001_SM_1000_NS3seqE:
	.zero		1
	.type		_ZN34_INTERNAL_8310705f_4_k_cu_0f4ad1414cuda3std3__48in_placeE,@object
	.size		_ZN34_INTERNAL_8310705f_4_k_cu_0f4ad1414cuda3std3__48in_placeE,(_ZN34_INTERNAL_8310705f_4_k_cu_0f4ad1414cuda3std6ranges3__45__cpo4sizeE - _ZN34_INTERNAL_8310705f_4_k_cu_0f4ad1414cuda3std3__48in_placeE)
_ZN34_INTERNAL_8310705f_4_k_cu_0f4ad1414cuda3std3__48in_placeE:
	.zero		1
	.type		_ZN34_INTERNAL_8310705f_4_k_cu_0f4ad1414cuda3std6ranges3__45__cpo4sizeE,@object
	.size		_ZN34_INTERNAL_8310705f_4_k_cu_0f4ad1414cuda3std6ranges3__45__cpo4sizeE,(_ZN34_INTERNAL_8310705f_4_k_cu_0f4ad1416thrust24THRUST_300001_SM_1000_NS12placeholders2_3E - _ZN34_INTERNAL_8310705f_4_k_cu_0f4ad1414cuda3std6ranges3__45__cpo4sizeE)
_ZN34_INTERNAL_8310705f_4_k_cu_0f4ad1414cuda3std6ranges3__45__cpo4sizeE:
	.zero		1
	.type		_ZN34_INTERNAL_8310705f_4_k_cu_0f4ad1416thrust24THRUST_300001_SM_1000_NS12placeholders2_3E,@object
	.size		_ZN34_INTERNAL_8310705f_4_k_cu_0f4ad1416thrust24THRUST_300001_SM_1000_NS12placeholders2_3E,(_ZN34_INTERNAL_8310705f_4_k_cu_0f4ad1414cuda3std3__45__cpo6cbeginE - _ZN34_INTERNAL_8310705f_4_k_cu_0f4ad1416thrust24THRUST_300001_SM_1000_NS12placeholders2_3E)
_ZN34_INTERNAL_8310705f_4_k_cu_0f4ad1416thrust24THRUST_300001_SM_1000_NS12placeholders2_3E:
	.zero		1
	.type		_ZN34_INTERNAL_8310705f_4_k_cu_0f4ad1414cuda3std3__45__cpo6cbeginE,@object
	.size		_ZN34_INTERNAL_8310705f_4_k_cu_0f4ad1414cuda3std3__45__cpo6cbeginE,(_ZN34_INTERNAL_8310705f_4_k_cu_0f4ad1414cuda3std6ranges3__45__cpo6cbeginE - _ZN34_INTERNAL_8310705f_4_k_cu_0f4ad1414cuda3std3__45__cpo6cbeginE)
_ZN34_INTERNAL_8310705f_4_k_cu_0f4ad1414cuda3std3__45__cpo6cbeginE:
	.zero		1
	.type		_ZN34_INTERNAL_8310705f_4_k_cu_0f4ad1414cuda3std6ranges3__45__cpo6cbeginE,@object
	.size		_ZN34_INTERNAL_8310705f_4_k_cu_0f4ad1414cuda3std6ranges3__45__cpo6cbeginE,(_ZN34_INTERNAL_8310705f_4_k_cu_0f4ad1416thrust24THRUST_300001_SM_1000_NS12placeholders2_7E - _ZN34_INTERNAL_8310705f_4_k_cu_0f4ad1414cuda3std6ranges3__45__cpo6cbeginE)
_ZN34_INTERNAL_8310705f_4_k_cu_0f4ad1414cuda3std6ranges3__45__cpo6cbeginE:
	.zero		1
	.type		_ZN34_INTERNAL_8310705f_4_k_cu_0f4ad1416thrust24THRUST_300001_SM_1000_NS12placeholders2_7E,@object
	.size		_ZN34_INTERNAL_8310705f_4_k_cu_0f4ad1416thrust24THRUST_300001_SM_1000_NS12placeholders2_7E,(_ZN34_INTERNAL_8310705f_4_k_cu_0f4ad1414cuda3std3__45__cpo7crbeginE - _ZN34_INTERNAL_8310705f_4_k_cu_0f4ad1416thrust24THRUST_300001_SM_1000_NS12placeholders2_7E)
_ZN34_INTERNAL_8310705f_4_k_cu_0f4ad1416thrust24THRUST_300001_SM_1000_NS12placeholders2_7E:
	.zero		1
	.type		_ZN34_INTERNAL_8310705f_4_k_cu_0f4ad1414cuda3std3__45__cpo7crbeginE,@object
	.size		_ZN34_INTERNAL_8310705f_4_k_cu_0f4ad1414cuda3std3__45__cpo7crbeginE,(_ZN34_INTERNAL_8310705f_4_k_cu_0f4ad1414cuda3std6ranges3__45__cpo4nextE - _ZN34_INTERNAL_8310705f_4_k_cu_0f4ad1414cuda3std3__45__cpo7crbeginE)
_ZN34_INTERNAL_8310705f_4_k_cu_0f4ad1414cuda3std3__45__cpo7crbeginE:
	.zero		1
	.type		_ZN34_INTERNAL_8310705f_4_k_cu_0f4ad1414cuda3std6ranges3__45__cpo4nextE,@object
	.size		_ZN34_INTERNAL_8310705f_4_k_cu_0f4ad1414cuda3std6ranges3__45__cpo4nextE,(_ZN34_INTERNAL_8310705f_4_k_cu_0f4ad1414cuda3std6ranges3__45__cpo4swapE - _ZN34_INTERNAL_8310705f_4_k_cu_0f4ad1414cuda3std6ranges3__45__cpo4nextE)
_ZN34_INTERNAL_8310705f_4_k_cu_0f4ad1414cuda3std6ranges3__45__cpo4nextE:
	.zero		1
	.type		_ZN34_INTERNAL_8310705f_4_k_cu_0f4ad1414cuda3std6ranges3__45__cpo4swapE,@object
	.size		_ZN34_INTERNAL_8310705f_4_k_cu_0f4ad1414cuda3std6ranges3__45__cpo4swapE,(_ZN34_INTERNAL_8310705f_4_k_cu_0f4ad1416thrust24THRUST_300001_SM_1000_NS8cuda_cub10par_nosyncE - _ZN34_INTERNAL_8310705f_4_k_cu_0f4ad1414cuda3std6ranges3__45__cpo4swapE)
_ZN34_INTERNAL_8310705f_4_k_cu_0f4ad1414cuda3std6ranges3__45__cpo4swapE:
	.zero		1
	.type		_ZN34_INTERNAL_8310705f_4_k_cu_0f4ad1416thrust24THRUST_300001_SM_1000_NS8cuda_cub10par_nosyncE,@object
	.size		_ZN34_INTERNAL_8310705f_4_k_cu_0f4ad1416thrust24THRUST_300001_SM_1000_NS8cuda_cub10par_nosyncE,(_ZN34_INTERNAL_8310705f_4_k_cu_0f4ad1416thrust24THRUST_300001_SM_1000_NS12placeholders2_9E - _ZN34_INTERNAL_8310705f_4_k_cu_0f4ad1416thrust24THRUST_300001_SM_1000_NS8cuda_cub10par_nosyncE)
_ZN34_INTERNAL_8310705f_4_k_cu_0f4ad1416thrust24THRUST_300001_SM_1000_NS8cuda_cub10par_nosyncE:
	.zero		1
	.type		_ZN34_INTERNAL_8310705f_4_k_cu_0f4ad1416thrust24THRUST_300001_SM_1000_NS12placeholders2_9E,@object
	.size		_ZN34_INTERNAL_8310705f_4_k_cu_0f4ad1416thrust24THRUST_300001_SM_1000_NS12placeholders2_9E,(_ZN34_INTERNAL_8310705f_4_k_cu_0f4ad1414cuda3std3__436_GLOBAL__N__8310705f_4_k_cu_0f4ad1416ignoreE - _ZN34_INTERNAL_8310705f_4_k_cu_0f4ad1416thrust24THRUST_300001_SM_1000_NS12placeholders2_9E)
_ZN34_INTERNAL_8310705f_4_k_cu_0f4ad1416thrust24THRUST_300001_SM_1000_NS12placeholders2_9E:
	.zero		1
	.type		_ZN34_INTERNAL_8310705f_4_k_cu_0f4ad1414cuda3std3__436_GLOBAL__N__8310705f_4_k_cu_0f4ad1416ignoreE,@object
	.size		_ZN34_INTERNAL_8310705f_4_k_cu_0f4ad1414cuda3std3__436_GLOBAL__N__8310705f_4_k_cu_0f4ad1416ignoreE,(_ZN34_INTERNAL_8310705f_4_k_cu_0f4ad1414cuda3std6ranges3__45__cpo4dataE - _ZN34_INTERNAL_8310705f_4_k_cu_0f4ad1414cuda3std3__436_GLOBAL__N__8310705f_4_k_cu_0f4ad1416ignoreE)
_ZN34_INTERNAL_8310705f_4_k_cu_0f4ad1414cuda3std3__436_GLOBAL__N__8310705f_4_k_cu_0f4ad1416ignoreE:
	.zero		1
	.type		_ZN34_INTERNAL_8310705f_4_k_cu_0f4ad1414cuda3std6ranges3__45__cpo4dataE,@object
	.size		_ZN34_INTERNAL_8310705f_4_k_cu_0f4ad1414cuda3std6ranges3__45__cpo4dataE,(_ZN34_INTERNAL_8310705f_4_k_cu_0f4ad1416thrust24THRUST_300001_SM_1000_NS12placeholders2_1E - _ZN34_INTERNAL_8310705f_4_k_cu_0f4ad1414cuda3std6ranges3__45__cpo4dataE)
_ZN34_INTERNAL_8310705f_4_k_cu_0f4ad1414cuda3std6ranges3__45__cpo4dataE:
	.zero		1
	.type		_ZN34_INTERNAL_8310705f_4_k_cu_0f4ad1416thrust24THRUST_300001_SM_1000_NS12placeholders2_1E,@object
	.size		_ZN34_INTERNAL_8310705f_4_k_cu_0f4ad1416thrust24THRUST_300001_SM_1000_NS12placeholders2_1E,(_ZN34_INTERNAL_8310705f_4_k_cu_0f4ad1414cuda3std3__45__cpo5beginE - _ZN34_INTERNAL_8310705f_4_k_cu_0f4ad1416thrust24THRUST_300001_SM_1000_NS12placeholders2_1E)
_ZN34_INTERNAL_8310705f_4_k_cu_0f4ad1416thrust24THRUST_300001_SM_1000_NS12placeholders2_1E:
	.zero		1
	.type		_ZN34_INTERNAL_8310705f_4_k_cu_0f4ad1414cuda3std3__45__cpo5beginE,@object
	.size		_ZN34_INTERNAL_8310705f_4_k_cu_0f4ad1414cuda3std3__45__cpo5beginE,(_ZN34_INTERNAL_8310705f_4_k_cu_0f4ad1414cuda3std6ranges3__45__cpo5beginE - _ZN34_INTERNAL_8310705f_4_k_cu_0f4ad1414cuda3std3__45__cpo5beginE)
_ZN34_INTERNAL_8310705f_4_k_cu_0f4ad1414cuda3std3__45__cpo5beginE:
	.zero		1
	.type		_ZN34_INTERNAL_8310705f_4_k_cu_0f4ad1414cuda3std6ranges3__45__cpo5beginE,@object
	.size		_ZN34_INTERNAL_8310705f_4_k_cu_0f4ad1414cuda3std6ranges3__45__cpo5beginE,(_ZN34_INTERNAL_8310705f_4_k_cu_0f4ad1416thrust24THRUST_300001_SM_1000_NS12placeholders2_5E - _ZN34_INTERNAL_8310705f_4_k_cu_0f4ad1414cuda3std6ranges3__45__cpo5beginE)
_ZN34_INTERNAL_8310705f_4_k_cu_0f4ad1414cuda3std6ranges3__45__cpo5beginE:
	.zero		1
	.type		_ZN34_INTERNAL_8310705f_4_k_cu_0f4ad1416thrust24THRUST_300001_SM_1000_NS12placeholders2_5E,@object
	.size		_ZN34_INTERNAL_8310705f_4_k_cu_0f4ad1416thrust24THRUST_300001_SM_1000_NS12placeholders2_5E,(_ZN34_INTERNAL_8310705f_4_k_cu_0f4ad1414cuda3std3__45__cpo6rbeginE - _ZN34_INTERNAL_8310705f_4_k_cu_0f4ad1416thrust24THRUST_300001_SM_1000_NS12placeholders2_5E)
_ZN34_INTERNAL_8310705f_4_k_cu_0f4ad1416thrust24THRUST_300001_SM_1000_NS12placeholders2_5E:
	.zero		1
	.type		_ZN34_INTERNAL_8310705f_4_k_cu_0f4ad1414cuda3std3__45__cpo6rbeginE,@object
	.size		_ZN34_INTERNAL_8310705f_4_k_cu_0f4ad1414cuda3std3__45__cpo6rbeginE,(_ZN34_INTERNAL_8310705f_4_k_cu_0f4ad1414cuda3std6ranges3__45__cpo7advanceE - _ZN34_INTERNAL_8310705f_4_k_cu_0f4ad1414cuda3std3__45__cpo6rbeginE)
_ZN34_INTERNAL_8310705f_4_k_cu_0f4ad1414cuda3std3__45__cpo6rbeginE:
	.zero		1
	.type		_ZN34_INTERNAL_8310705f_4_k_cu_0f4ad1414cuda3std6ranges3__45__cpo7advanceE,@object
	.size		_ZN34_INTERNAL_8310705f_4_k_cu_0f4ad1414cuda3std6ranges3__45__cpo7advanceE,(_ZN34_INTERNAL_8310705f_4_k_cu_0f4ad1414cuda3std3__47nulloptE - _ZN34_INTERNAL_8310705f_4_k_cu_0f4ad1414cuda3std6ranges3__45__cpo7advanceE)
_ZN34_INTERNAL_8310705f_4_k_cu_0f4ad1414cuda3std6ranges3__45__cpo7advanceE:
	.zero		1
	.type		_ZN34_INTERNAL_8310705f_4_k_cu_0f4ad1414cuda3std3__47nulloptE,@object
	.size		_ZN34_INTERNAL_8310705f_4_k_cu_0f4ad1414cuda3std3__47nulloptE,(_ZN34_INTERNAL_8310705f_4_k_cu_0f4ad1414cuda3std6ranges3__45__cpo8distanceE - _ZN34_INTERNAL_8310705f_4_k_cu_0f4ad1414cuda3std3__47nulloptE)
_ZN34_INTERNAL_8310705f_4_k_cu_0f4ad1414cuda3std3__47nulloptE:
	.zero		1
	.type		_ZN34_INTERNAL_8310705f_4_k_cu_0f4ad1414cuda3std6ranges3__45__cpo8distanceE,@object
	.size		_ZN34_INTERNAL_8310705f_4_k_cu_0f4ad1414cuda3std6ranges3__45__cpo8distanceE,(_ZN34_INTERNAL_8310705f_4_k_cu_0f4ad1416thrust24THRUST_300001_SM_1000_NS12placeholders3_10E - _ZN34_INTERNAL_8310705f_4_k_cu_0f4ad1414cuda3std6ranges3__45__cpo8distanceE)
_ZN34_INTERNAL_8310705f_4_k_cu_0f4ad1414cuda3std6ranges3__45__cpo8distanceE:
	.zero		1
	.type		_ZN34_INTERNAL_8310705f_4_k_cu_0f4ad1416thrust24THRUST_300001_SM_1000_NS12placeholders3_10E,@object
	.size		_ZN34_INTERNAL_8310705f_4_k_cu_0f4ad1416thrust24THRUST_300001_SM_1000_NS12placeholders3_10E,(_ZN34_INTERNAL_8310705f_4_k_cu_0f4ad1414cuda3std3__419piecewise_constructE - _ZN34_INTERNAL_8310705f_4_k_cu_0f4ad1416thrust24THRUST_300001_SM_1000_NS12placeholders3_10E)
_ZN34_INTERNAL_8310705f_4_k_cu_0f4ad1416thrust24THRUST_300001_SM_1000_NS12placeholders3_10E:
	.zero		1
	.type		_ZN34_INTERNAL_8310705f_4_k_cu_0f4ad1414cuda3std3__419piecewise_constructE,@object
	.size		_ZN34_INTERNAL_8310705f_4_k_cu_0f4ad1414cuda3std3__419piecewise_constructE,(_ZN34_INTERNAL_8310705f_4_k_cu_0f4ad1414cuda3std6ranges3__45__cpo5cdataE - _ZN34_INTERNAL_8310705f_4_k_cu_0f4ad1414cuda3std3__419piecewise_constructE)
_ZN34_INTERNAL_8310705f_4_k_cu_0f4ad1414cuda3std3__419piecewise_constructE:
	.zero		1
	.type		_ZN34_INTERNAL_8310705f_4_k_cu_0f4ad1414cuda3std6ranges3__45__cpo5cdataE,@object
	.size		_ZN34_INTERNAL_8310705f_4_k_cu_0f4ad1414cuda3std6ranges3__45__cpo5cdataE,(_ZN34_INTERNAL_8310705f_4_k_cu_0f4ad1416thrust24THRUST_300001_SM_1000_NS12placeholders2_2E - _ZN34_INTERNAL_8310705f_4_k_cu_0f4ad1414cuda3std6ranges3__45__cpo5cdataE)
_ZN34_INTERNAL_8310705f_4_k_cu_0f4ad1414cuda3std6ranges3__45__cpo5cdataE:
	.zero		1
	.type		_ZN34_INTERNAL_8310705f_4_k_cu_0f4ad1416thrust24THRUST_300001_SM_1000_NS12placeholders2_2E,@object
	.size		_ZN34_INTERNAL_8310705f_4_k_cu_0f4ad1416thrust24THRUST_300001_SM_1000_NS12placeholders2_2E,(_ZN34_INTERNAL_8310705f_4_k_cu_0f4ad1414cuda3std3__45__cpo3endE - _ZN34_INTERNAL_8310705f_4_k_cu_0f4ad1416thrust24THRUST_300001_SM_1000_NS12placeholders2_2E)
_ZN34_INTERNAL_8310705f_4_k_cu_0f4ad1416thrust24THRUST_300001_SM_1000_NS12placeholders2_2E:
	.zero		1
	.type		_ZN34_INTERNAL_8310705f_4_k_cu_0f4ad1414cuda3std3__45__cpo3endE,@object
	.size		_ZN34_INTERNAL_8310705f_4_k_cu_0f4ad1414cuda3std3__45__cpo3endE,(_ZN34_INTERNAL_8310705f_4_k_cu_0f4ad1414cuda3std6ranges3__45__cpo3endE - _ZN34_INTERNAL_8310705f_4_k_cu_0f4ad1414cuda3std3__45__cpo3endE)
_ZN34_INTERNAL_8310705f_4_k_cu_0f4ad1414cuda3std3__45__cpo3endE:
	.zero		1
	.type		_ZN34_INTERNAL_8310705f_4_k_cu_0f4ad1414cuda3std6ranges3__45__cpo3endE,@object
	.size		_ZN34_INTERNAL_8310705f_4_k_cu_0f4ad1414cuda3std6ranges3__45__cpo3endE,(_ZN34_INTERNAL_8310705f_4_k_cu_0f4ad1416thrust24THRUST_300001_SM_1000_NS12placeholders2_6E - _ZN34_INTERNAL_8310705f_4_k_cu_0f4ad1414cuda3std6ranges3__45__cpo3endE)
_ZN34_INTERNAL_8310705f_4_k_cu_0f4ad1414cuda3std6ranges3__45__cpo3endE:
	.zero		1
	.type		_ZN34_INTERNAL_8310705f_4_k_cu_0f4ad1416thrust24THRUST_300001_SM_1000_NS12placeholders2_6E,@object
	.size		_ZN34_INTERNAL_8310705f_4_k_cu_0f4ad1416thrust24THRUST_300001_SM_1000_NS12placeholders2_6E,(_ZN34_INTERNAL_8310705f_4_k_cu_0f4ad1414cuda3std3__45__cpo4rendE - _ZN34_INTERNAL_8310705f_4_k_cu_0f4ad1416thrust24THRUST_300001_SM_1000_NS12placeholders2_6E)
_ZN34_INTERNAL_8310705f_4_k_cu_0f4ad1416thrust24THRUST_300001_SM_1000_NS12placeholders2_6E:
	.zero		1
	.type		_ZN34_INTERNAL_8310705f_4_k_cu_0f4ad1414cuda3std3__45__cpo4rendE,@object
	.size		_ZN34_INTERNAL_8310705f_4_k_cu_0f4ad1414cuda3std3__45__cpo4rendE,(_ZN34_INTERNAL_8310705f_4_k_cu_0f4ad1414cuda3std6ranges3__45__cpo9iter_swapE - _ZN34_INTERNAL_8310705f_4_k_cu_0f4ad1414cuda3std3__45__cpo4rendE)
_ZN34_INTERNAL_8310705f_4_k_cu_0f4ad1414cuda3std3__45__cpo4rendE:
	.zero		1
	.type		_ZN34_INTERNAL_8310705f_4_k_cu_0f4ad1414cuda3std6ranges3__45__cpo9iter_swapE,@object
	.size		_ZN34_INTERNAL_8310705f_4_k_cu_0f4ad1414cuda3std6ranges3__45__cpo9iter_swapE,(_ZN34_INTERNAL_8310705f_4_k_cu_0f4ad1414cuda3std3__48unexpectE - _ZN34_INTERNAL_8310705f_4_k_cu_0f4ad1414cuda3std6ranges3__45__cpo9iter_swapE)
_ZN34_INTERNAL_8310705f_4_k_cu_0f4ad1414cuda3std6ranges3__45__cpo9iter_swapE:
	.zero		1
	.type		_ZN34_INTERNAL_8310705f_4_k_cu_0f4ad1414cuda3std3__48unexpectE,@object
	.size		_ZN34_INTERNAL_8310705f_4_k_cu_0f4ad1414cuda3std3__48unexpectE,(_ZN34_INTERNAL_8310705f_4_k_cu_0f4ad1416thrust24THRUST_300001_SM_1000_NS8cuda_cub3parE - _ZN34_INTERNAL_8310705f_4_k_cu_0f4ad1414cuda3std3__48unexpectE)
_ZN34_INTERNAL_8310705f_4_k_cu_0f4ad1414cuda3std3__48unexpectE:
	.zero		1
	.type		_ZN34_INTERNAL_8310705f_4_k_cu_0f4ad1416thrust24THRUST_300001_SM_1000_NS8cuda_cub3parE,@object
	.size		_ZN34_INTERNAL_8310705f_4_k_cu_0f4ad1416thrust24THRUST_300001_SM_1000_NS8cuda_cub3parE,(_ZN34_INTERNAL_8310705f_4_k_cu_0f4ad1416thrust24THRUST_300001_SM_1000_NS12placeholders2_4E - _ZN34_INTERNAL_8310705f_4_k_cu_0f4ad1416thrust24THRUST_300001_SM_1000_NS8cuda_cub3parE)
_ZN34_INTERNAL_8310705f_4_k_cu_0f4ad1416thrust24THRUST_300001_SM_1000_NS8cuda_cub3parE:
	.zero		1
	.type		_ZN34_INTERNAL_8310705f_4_k_cu_0f4ad1416thrust24THRUST_300001_SM_1000_NS12placeholders2_4E,@object
	.size		_ZN34_INTERNAL_8310705f_4_k_cu_0f4ad1416thrust24THRUST_300001_SM_1000_NS12placeholders2_4E,(_ZN34_INTERNAL_8310705f_4_k_cu_0f4ad1414cuda3std3__45__cpo4cendE - _ZN34_INTERNAL_8310705f_4_k_cu_0f4ad1416thrust24THRUST_300001_SM_1000_NS12placeholders2_4E)
_ZN34_INTERNAL_8310705f_4_k_cu_0f4ad1416thrust24THRUST_300001_SM_1000_NS12placeholders2_4E:
	.zero		1
	.type		_ZN34_INTERNAL_8310705f_4_k_cu_0f4ad1414cuda3std3__45__cpo4cendE,@object
	.size		_ZN34_INTERNAL_8310705f_4_k_cu_0f4ad1414cuda3std3__45__cpo4cendE,(_ZN34_INTERNAL_8310705f_4_k_cu_0f4ad1414cuda3std6ranges3__45__cpo4cendE - _ZN34_INTERNAL_8310705f_4_k_cu_0f4ad1414cuda3std3__45__cpo4cendE)
_ZN34_INTERNAL_8310705f_4_k_cu_0f4ad1414cuda3std3__45__cpo4cendE:
	.zero		1
	.type		_ZN34_INTERNAL_8310705f_4_k_cu_0f4ad1414cuda3std6ranges3__45__cpo4cendE,@object
	.size		_ZN34_INTERNAL_8310705f_4_k_cu_0f4ad1414cuda3std6ranges3__45__cpo4cendE,(_ZN34_INTERNAL_8310705f_4_k_cu_0f4ad1414cuda3std3__420unreachable_sentinelE - _ZN34_INTERNAL_8310705f_4_k_cu_0f4ad1414cuda3std6ranges3__45__cpo4cendE)
_ZN34_INTERNAL_8310705f_4_k_cu_0f4ad1414cuda3std6ranges3__45__cpo4cendE:
	.zero		1
	.type		_ZN34_INTERNAL_8310705f_4_k_cu_0f4ad1414cuda3std3__420unreachable_sentinelE,@object
	.size		_ZN34_INTERNAL_8310705f_4_k_cu_0f4ad1414cuda3std3__420unreachable_sentinelE,(_ZN34_INTERNAL_8310705f_4_k_cu_0f4ad1414cuda3std6ranges3__45__cpo5ssizeE - _ZN34_INTERNAL_8310705f_4_k_cu_0f4ad1414cuda3std3__420unreachable_sentinelE)
_ZN34_INTERNAL_8310705f_4_k_cu_0f4ad1414cuda3std3__420unreachable_sentinelE:
	.zero		1
	.type		_ZN34_INTERNAL_8310705f_4_k_cu_0f4ad1414cuda3std6ranges3__45__cpo5ssizeE,@object
	.size		_ZN34_INTERNAL_8310705f_4_k_cu_0f4ad1414cuda3std6ranges3__45__cpo5ssizeE,(_ZN34_INTERNAL_8310705f_4_k_cu_0f4ad1416thrust24THRUST_300001_SM_1000_NS12placeholders2_8E - _ZN34_INTERNAL_8310705f_4_k_cu_0f4ad1414cuda3std6ranges3__45__cpo5ssizeE)
_ZN34_INTERNAL_8310705f_4_k_cu_0f4ad1414cuda3std6ranges3__45__cpo5ssizeE:
	.zero		1
	.type		_ZN34_INTERNAL_8310705f_4_k_cu_0f4ad1416thrust24THRUST_300001_SM_1000_NS12placeholders2_8E,@object
	.size		_ZN34_INTERNAL_8310705f_4_k_cu_0f4ad1416thrust24THRUST_300001_SM_1000_NS12placeholders2_8E,(_ZN34_INTERNAL_8310705f_4_k_cu_0f4ad1414cuda3std3__45__cpo5crendE - _ZN34_INTERNAL_8310705f_4_k_cu_0f4ad1416thrust24THRUST_300001_SM_1000_NS12placeholders2_8E)
_ZN34_INTERNAL_8310705f_4_k_cu_0f4ad1416thrust24THRUST_300001_SM_1000_NS12placeholders2_8E:
	.zero		1
	.type		_ZN34_INTERNAL_8310705f_4_k_cu_0f4ad1414cuda3std3__45__cpo5crendE,@object
	.size		_ZN34_INTERNAL_8310705f_4_k_cu_0f4ad1414cuda3std3__45__cpo5crendE,(_ZN34_INTERNAL_8310705f_4_k_cu_0f4ad1414cuda3std6ranges3__45__cpo4prevE - _ZN34_INTERNAL_8310705f_4_k_cu_0f4ad1414cuda3std3__45__cpo5crendE)
_ZN34_INTERNAL_8310705f_4_k_cu_0f4ad1414cuda3std3__45__cpo5crendE:
	.zero		1
	.type		_ZN34_INTERNAL_8310705f_4_k_cu_0f4ad1414cuda3std6ranges3__45__cpo4prevE,@object
	.size		_ZN34_INTERNAL_8310705f_4_k_cu_0f4ad1414cuda3std6ranges3__45__cpo4prevE,(_ZN34_INTERNAL_8310705f_4_k_cu_0f4ad1414cuda3std6ranges3__45__cpo9iter_moveE - _ZN34_INTERNAL_8310705f_4_k_cu_0f4ad1414cuda3std6ranges3__45__cpo4prevE)
_ZN34_INTERNAL_8310705f_4_k_cu_0f4ad1414cuda3std6ranges3__45__cpo4prevE:
	.zero		1
	.type		_ZN34_INTERNAL_8310705f_4_k_cu_0f4ad1414cuda3std6ranges3__45__cpo9iter_moveE,@object
	.size		_ZN34_INTERNAL_8310705f_4_k_cu_0f4ad1414cuda3std6ranges3__45__cpo9iter_moveE,(_ZN34_INTERNAL_8310705f_4_k_cu_0f4ad1416thrust24THRUST_300001_SM_1000_NS6system6detail10sequential3seqE - _ZN34_INTERNAL_8310705f_4_k_cu_0f4ad1414cuda3std6ranges3__45__cpo9iter_moveE)
_ZN34_INTERNAL_8310705f_4_k_cu_0f4ad1414cuda3std6ranges3__45__cpo9iter_moveE:
	.zero		1
	.type		_ZN34_INTERNAL_8310705f_4_k_cu_0f4ad1416thrust24THRUST_300001_SM_1000_NS6system6detail10sequential3seqE,@object
	.size		_ZN34_INTERNAL_8310705f_4_k_cu_0f4ad1416thrust24THRUST_300001_SM_1000_NS6system6detail10sequential3seqE,(.L_31 - _ZN34_INTERNAL_8310705f_4_k_cu_0f4ad1416thrust24THRUST_300001_SM_1000_NS6system6detail10sequential3seqE)
_ZN34_INTERNAL_8310705f_4_k_cu_0f4ad1416thrust24THRUST_300001_SM_1000_NS6system6detail10sequential3seqE:
	.zero		1
.L_31:


//--------------------- .nv.constant0._ZN3cub18CUB_300001_SM_10006detail11EmptyKernelIvEEvv --------------------------
	.section	.nv.constant0._ZN3cub18CUB_300001_SM_10006detail11EmptyKernelIvEEvv,"a",@progbits
	.sectionflags	@""
	.align	4
.nv.constant0._ZN3cub18CUB_300001_SM_10006detail11EmptyKernelIvEEvv:
	.zero		896


//--------------------- .nv.constant0._Z33elementwise_multiplication_kernelPKdS0_Pdi --------------------------
	.section	.nv.constant0._Z33elementwise_multiplication_kernelPKdS0_Pdi,"a",@progbits
	.sectionflags	@""
	.align	4
.nv.constant0._Z33elementwise_multiplication_kernelPKdS0_Pdi:
	.zero		924


//--------------------- .nv.constant0._Z36mean_squared_error_derivative_kernelPKdS0_Pdi --------------------------
	.section	.nv.constant0._Z36mean_squared_error_derivative_kernelPKdS0_Pdi,"a",@progbits
	.sectionflags	@""
	.align	4
.nv.constant0._Z36mean_squared_error_derivative_kernelPKdS0_Pdi:
	.zero		924


//--------------------- .nv.constant0._Z24linear_derivative_kernelPKdPdi --------------------------
	.section	.nv.constant0._Z24linear_derivative_kernelPKdPdi,"a",@progbits
	.sectionflags	@""
	.align	4
.nv.constant0._Z24linear_derivative_kernelPKdPdi:
	.zero		916


//--------------------- .nv.constant0._Z25sigmoid_derivative_kernelPKdPdi --------------------------
	.section	.nv.constant0._Z25sigmoid_derivative_kernelPKdPdi,"a",@progbits
	.sectionflags	@""
	.align	4
.nv.constant0._Z25sigmoid_derivative_kernelPKdPdi:
	.zero		916


//--------------------- .nv.constant0._Z22tanh_derivative_kernelPKdPdi --------------------------
	.section	.nv.constant0._Z22tanh_derivative_kernelPKdPdi,"a",@progbits
	.sectionflags	@""
	.align	4
.nv.constant0._Z22tanh_derivative_kernelPKdPdi:
	.zero		916


//--------------------- .nv.constant0._Z13linear_kernelPKdPdi --------------------------
	.section	.nv.constant0._Z13linear_kernelPKdPdi,"a",@progbits
	.sectionflags	@""
	.align	4
.nv.constant0._Z13linear_kernelPKdPdi:
	.zero		916


//--------------------- .nv.constant0._Z14sigmoid_kernelPKdPdi --------------------------
	.section	.nv.constant0._Z14sigmoid_kernelPKdPdi,"a",@progbits
	.sectionflags	@""
	.align	4
.nv.constant0._Z14sigmoid_kernelPKdPdi:
	.zero		916


//--------------------- .nv.constant0._Z11tanh_kernelPKdPdi --------------------------
	.section	.nv.constant0._Z11tanh_kernelPKdPdi,"a",@progbits
	.sectionflags	@""
	.align	4
.nv.constant0._Z11tanh_kernelPKdPdi:
	.zero		916


//--------------------- SYMBOLS --------------------------

	.type		.nv.reservedSmem.offset0,@object
	.size		.nv.reservedSmem.offset0,0x4
